// auto-generated by cutlass_sweep.gemm — config: {"arch": "sm_90", "cluster_m": 2, "cluster_n": 2, "dtype": "bf16", "stages": 5, "tile_k": 128, "tile_m": 128, "tile_n": 128}
#include "cutlass/cutlass.h"
#include "cutlass/gemm/collective/collective_builder.hpp"
#include "cutlass/gemm/device/gemm_universal_adapter.h"
#include "cutlass/gemm/kernel/gemm_universal.hpp"
#include "cutlass/epilogue/collective/collective_builder.hpp"

using ElemA = cutlass::bfloat16_t;
using ElemB = cutlass::bfloat16_t;
using ElemCD = cutlass::bfloat16_t;
using Acc  = float;
using TileShape    = cute::Shape<cute::_128, cute::_128, cute::_128>;
using ClusterShape = cute::Shape<cute::_2, cute::_2, cute::_1>;

using CollectiveEpilogue = typename cutlass::epilogue::collective::CollectiveBuilder<
    cutlass::arch::Sm90, cutlass::arch::OpClassTensorOp,
    TileShape, ClusterShape,
    cutlass::epilogue::collective::EpilogueTileAuto,
    Acc, Acc,
    ElemCD, cutlass::layout::RowMajor, 128 / cutlass::sizeof_bits<ElemCD>::value,
    ElemCD, cutlass::layout::RowMajor, 128 / cutlass::sizeof_bits<ElemCD>::value,
    cutlass::epilogue::collective::EpilogueScheduleAuto
  >::CollectiveOp;

using CollectiveMainloop = typename cutlass::gemm::collective::CollectiveBuilder<
    cutlass::arch::Sm90, cutlass::arch::OpClassTensorOp,
    ElemA, cutlass::layout::RowMajor, 128 / cutlass::sizeof_bits<ElemA>::value,
    ElemB, cutlass::layout::ColumnMajor, 128 / cutlass::sizeof_bits<ElemB>::value,
    Acc,
    TileShape, ClusterShape,
    cutlass::gemm::collective::StageCount<5>,
    cutlass::gemm::collective::KernelScheduleAuto
  >::CollectiveOp;

using GemmKernel = cutlass::gemm::kernel::GemmUniversal<
    cute::Shape<int,int,int,int>,
    CollectiveMainloop,
    CollectiveEpilogue
>;
using Gemm = cutlass::gemm::device::GemmUniversalAdapter<GemmKernel>;

// Force the device kernel symbol into the cubin without needing a host main.
auto* _anchor = &cutlass::device_kernel<GemmKernel>;


// ===== COMPILED SASS (sm_90a) =====

	.target	sm_90a

	.elftype	@"ET_EXEC"


//--------------------- .note.nv.tkinfo           --------------------------
	.section	.note.nv.tkinfo,"",@"SHT_NOTE"
	.sectionflags	@"SHF_NOTE_NV_TKINFO"
	.tkinfo
        /*0018*/ 	.word	0x00000002
        /*0030*/ 	.string	""
        /*0030*/ 	.string	"ptxas"
        /*0030*/ 	.string	"Cuda compilation tools, release 13.0, V13.0.88"
        /*0030*/ 	.string	"Build cuda_13.0.r13.0/compiler.36424714_0"
        /*0030*/ 	.string	"-arch sm_90a -m 64 "



//--------------------- .note.nv.cuinfo           --------------------------
	.section	.note.nv.cuinfo,"",@"SHT_NOTE"
	.sectionflags	@"SHF_NOTE_NV_CUINFO"
        /*0018*/ 	.short	0x0002
        /*001a*/ 	.short	0x005a
        /*001c*/ 	.short	0x0082
	.zero		2


//--------------------- .nv.info                  --------------------------
	.section	.nv.info,"",@"SHT_CUDA_INFO"
	.align	4


	//----- nvinfo : EIATTR_REGCOUNT
	.align		4
        /*0000*/ 	.byte	0x04, 0x2f
        /*0002*/ 	.short	(.L_15 - .L_14)
	.align		4
.L_14:
        /*0004*/ 	.word	index@(_ZN7cutlass13device_kernelINS_4gemm6kernel13GemmUniversalIN4cute5tupleIJiiiiEEENS1_10collective13CollectiveMmaINS1_34MainloopSm90TmaGmmaWarpSpecializedILi5ENS5_IJNS4_1CILi2EEESB_NSA_ILi1EEEEEENS1_35KernelTmaWarpSpecializedCooperativeEEENS5_IJNSA_ILi128EEESG_SG_EEENS_10bfloat16_tENS5_IJlSC_lEEESI_SJ_NS4_8TiledMMAINS4_8MMA_AtomIJNS4_4SM904GMMA28MMA_64x128x16_F32BF16BF16_SSILNSN_5MajorE0ELSP_0ELNSN_7ScaleInE1ELSQ_1EEEEEENS4_6LayoutINS5_IJSB_SC_SC_EEENS5_IJSC_NSA_ILi0EEESV_EEEEENS5_IJNS4_10UnderscoreESY_SY_EEEEENS4_23SM90_TMA_LOAD_MULTICASTENS4_14ComposedLayoutINS4_7SwizzleILi3ELi4ELi3EEENS4_18smem_ptr_flag_bitsILi16EEENST_INS5_IJNSA_ILi8EEENSA_ILi64EEEEEENS5_IJS18_SC_EEEEEEEvNS4_8identityES11_S1C_vS1D_EENS_8epilogue10collective6detail29Sm90TmaWarpSpecializedAdapterINS1G_15DefaultEpilogueISI_SJ_SJ_NS1F_6thread17LinearCombinationISI_Li1EffLNS1K_9ScaleType4KindE0ELNS_15FloatRoundStyleE2ESI_EENS1_15EpilogueDefaultEEEEEvvEEEEvNT_6ParamsE)
        /*0008*/ 	.word	0x000000a8


	//----- nvinfo : EIATTR_FRAME_SIZE
	.align		4
.L_15:
        /*000c*/ 	.byte	0x04, 0x11
        /*000e*/ 	.short	(.L_17 - .L_16)
	.align		4
.L_16:
        /*0010*/ 	.word	index@(_ZN7cutlass13device_kernelINS_4gemm6kernel13GemmUniversalIN4cute5tupleIJiiiiEEENS1_10collective13CollectiveMmaINS1_34MainloopSm90TmaGmmaWarpSpecializedILi5ENS5_IJNS4_1CILi2EEESB_NSA_ILi1EEEEEENS1_35KernelTmaWarpSpecializedCooperativeEEENS5_IJNSA_ILi128EEESG_SG_EEENS_10bfloat16_tENS5_IJlSC_lEEESI_SJ_NS4_8TiledMMAINS4_8MMA_AtomIJNS4_4SM904GMMA28MMA_64x128x16_F32BF16BF16_SSILNSN_5MajorE0ELSP_0ELNSN_7ScaleInE1ELSQ_1EEEEEENS4_6LayoutINS5_IJSB_SC_SC_EEENS5_IJSC_NSA_ILi0EEESV_EEEEENS5_IJNS4_10UnderscoreESY_SY_EEEEENS4_23SM90_TMA_LOAD_MULTICASTENS4_14ComposedLayoutINS4_7SwizzleILi3ELi4ELi3EEENS4_18smem_ptr_flag_bitsILi16EEENST_INS5_IJNSA_ILi8EEENSA_ILi64EEEEEENS5_IJS18_SC_EEEEEEEvNS4_8identityES11_S1C_vS1D_EENS_8epilogue10collective6detail29Sm90TmaWarpSpecializedAdapterINS1G_15DefaultEpilogueISI_SJ_SJ_NS1F_6thread17LinearCombinationISI_Li1EffLNS1K_9ScaleType4KindE0ELNS_15FloatRoundStyleE2ESI_EENS1_15EpilogueDefaultEEEEEvvEEEEvNT_6ParamsE)
        /*0014*/ 	.word	0x00000000


	//----- nvinfo : EIATTR_MIN_STACK_SIZE
	.align		4
.L_17:
        /*0018*/ 	.byte	0x04, 0x12
        /*001a*/ 	.short	(.L_19 - .L_18)
	.align		4
.L_18:
        /*001c*/ 	.word	index@(_ZN7cutlass13device_kernelINS_4gemm6kernel13GemmUniversalIN4cute5tupleIJiiiiEEENS1_10collective13CollectiveMmaINS1_34MainloopSm90TmaGmmaWarpSpecializedILi5ENS5_IJNS4_1CILi2EEESB_NSA_ILi1EEEEEENS1_35KernelTmaWarpSpecializedCooperativeEEENS5_IJNSA_ILi128EEESG_SG_EEENS_10bfloat16_tENS5_IJlSC_lEEESI_SJ_NS4_8TiledMMAINS4_8MMA_AtomIJNS4_4SM904GMMA28MMA_64x128x16_F32BF16BF16_SSILNSN_5MajorE0ELSP_0ELNSN_7ScaleInE1ELSQ_1EEEEEENS4_6LayoutINS5_IJSB_SC_SC_EEENS5_IJSC_NSA_ILi0EEESV_EEEEENS5_IJNS4_10UnderscoreESY_SY_EEEEENS4_23SM90_TMA_LOAD_MULTICASTENS4_14ComposedLayoutINS4_7SwizzleILi3ELi4ELi3EEENS4_18smem_ptr_flag_bitsILi16EEENST_INS5_IJNSA_ILi8EEENSA_ILi64EEEEEENS5_IJS18_SC_EEEEEEEvNS4_8identityES11_S1C_vS1D_EENS_8epilogue10collective6detail29Sm90TmaWarpSpecializedAdapterINS1G_15DefaultEpilogueISI_SJ_SJ_NS1F_6thread17LinearCombinationISI_Li1EffLNS1K_9ScaleType4KindE0ELNS_15FloatRoundStyleE2ESI_EENS1_15EpilogueDefaultEEEEEvvEEEEvNT_6ParamsE)
        /*0020*/ 	.word	0x00000000
.L_19:


//--------------------- .nv.compat                --------------------------
	.section	.nv.compat,"",@"SHT_CUDA_COMPAT_INFO"
	.align	4
        /*0000*/ 	.byte	0x02, 0x09, 0x01, 0x00, 0x02, 0x02, 0x04, 0x00, 0x02, 0x05, 0x05, 0x00, 0x03, 0x07, 0x01, 0x01
        /*0010*/ 	.byte	0x02, 0x03, 0x01, 0x00, 0x02, 0x06, 0x01, 0x00, 0x04, 0x0b, 0x08, 0x00, 0x00, 0x00, 0x00, 0x00
        /*0020*/ 	.byte	0x00, 0x00, 0x00, 0x00


//--------------------- .nv.info._ZN7cutlass13device_kernelINS_4gemm6kernel13GemmUniversalIN4cute5tupleIJiiiiEEENS1_10collective13CollectiveMmaINS1_34MainloopSm90TmaGmmaWarpSpecializedILi5ENS5_IJNS4_1CILi2EEESB_NSA_ILi1EEEEEENS1_35KernelTmaWarpSpecializedCooperativeEEENS5_IJNSA_ILi128EEESG_SG_EEENS_10bfloat16_tENS5_IJlSC_lEEESI_SJ_NS4_8TiledMMAINS4_8MMA_AtomIJNS4_4SM904GMMA28MMA_64x128x16_F32BF16BF16_SSILNSN_5MajorE0ELSP_0ELNSN_7ScaleInE1ELSQ_1EEEEEENS4_6LayoutINS5_IJSB_SC_SC_EEENS5_IJSC_NSA_ILi0EEESV_EEEEENS5_IJNS4_10UnderscoreESY_SY_EEEEENS4_23SM90_TMA_LOAD_MULTICASTENS4_14ComposedLayoutINS4_7SwizzleILi3ELi4ELi3EEENS4_18smem_ptr_flag_bitsILi16EEENST_INS5_IJNSA_ILi8EEENSA_ILi64EEEEEENS5_IJS18_SC_EEEEEEEvNS4_8identityES11_S1C_vS1D_EENS_8epilogue10collective6detail29Sm90TmaWarpSpecializedAdapterINS1G_15DefaultEpilogueISI_SJ_SJ_NS1F_6thread17LinearCombinationISI_Li1EffLNS1K_9ScaleType4KindE0ELNS_15FloatRoundStyleE2ESI_EENS1_15EpilogueDefaultEEEEEvvEEEEvNT_6ParamsE --------------------------
	.section	.nv.info._ZN7cutlass13device_kernelINS_4gemm6kernel13GemmUniversalIN4cute5tupleIJiiiiEEENS1_10collective13CollectiveMmaINS1_34MainloopSm90TmaGmmaWarpSpecializedILi5ENS5_IJNS4_1CILi2EEESB_NSA_ILi1EEEEEENS1_35KernelTmaWarpSpecializedCooperativeEEENS5_IJNSA_ILi128EEESG_SG_EEENS_10bfloat16_tENS5_IJlSC_lEEESI_SJ_NS4_8TiledMMAINS4_8MMA_AtomIJNS4_4SM904GMMA28MMA_64x128x16_F32BF16BF16_SSILNSN_5MajorE0ELSP_0ELNSN_7ScaleInE1ELSQ_1EEEEEENS4_6LayoutINS5_IJSB_SC_SC_EEENS5_IJSC_NSA_ILi0EEESV_EEEEENS5_IJNS4_10UnderscoreESY_SY_EEEEENS4_23SM90_TMA_LOAD_MULTICASTENS4_14ComposedLayoutINS4_7SwizzleILi3ELi4ELi3EEENS4_18smem_ptr_flag_bitsILi16EEENST_INS5_IJNSA_ILi8EEENSA_ILi64EEEEEENS5_IJS18_SC_EEEEEEEvNS4_8identityES11_S1C_vS1D_EENS_8epilogue10collective6detail29Sm90TmaWarpSpecializedAdapterINS1G_15DefaultEpilogueISI_SJ_SJ_NS1F_6thread17LinearCombinationISI_Li1EffLNS1K_9ScaleType4KindE0ELNS_15FloatRoundStyleE2ESI_EENS1_15EpilogueDefaultEEEEEvvEEEEvNT_6ParamsE,"",@"SHT_CUDA_INFO"
	.sectionflags	@""
	.align	4


	//----- nvinfo : EIATTR_CUDA_API_VERSION
	.align		4
        /*0000*/ 	.byte	0x04, 0x37
        /*0002*/ 	.short	(.L_21 - .L_20)
.L_20:
        /*0004*/ 	.word	0x00000082


	//----- nvinfo : EIATTR_KPARAM_INFO
	.align		4
.L_21:
        /*0008*/ 	.byte	0x04, 0x17
        /*000a*/ 	.short	(.L_23 - .L_22)
.L_22:
        /*000c*/ 	.word	0x00000000
        /*0010*/ 	.short	0x0000
        /*0012*/ 	.short	0x0070
        /*0014*/ 	.byte	0x00, 0xf0, 0x01, 0x10


	//----- nvinfo : EIATTR_SPARSE_MMA_MASK
	.align		4
.L_23:
        /*0018*/ 	.byte	0x03, 0x50
        /*001a*/ 	.short	0x0000


	//----- nvinfo : EIATTR_MAXREG_COUNT
	.align		4
        /*001c*/ 	.byte	0x03, 0x1b
        /*001e*/ 	.short	0x00a8


	//----- nvinfo : EIATTR_NUM_BARRIERS
	.align		4
        /*0020*/ 	.byte	0x02, 0x4c
        /*0022*/ 	.byte	0x01
	.zero		1


	//----- nvinfo : EIATTR_EXTERNS
	.align		4
        /*0024*/ 	.byte	0x04, 0x0f
        /*0026*/ 	.short	(.L_25 - .L_24)


	//   ....[0]....
	.align		4
.L_24:
        /*0028*/ 	.word	index@(__assertfail)


	//----- nvinfo : EIATTR_MERCURY_ISA_VERSION
	.align		4
.L_25:
        /*002c*/ 	.byte	0x03, 0x5f
        /*002e*/ 	.short	0x0101


	//----- nvinfo : EIATTR_INT_WARP_WIDE_INSTR_OFFSETS
	.align		4
        /*0030*/ 	.byte	0x04, 0x31
        /*0032*/ 	.short	(.L_27 - .L_26)


	//   ....[0]....
.L_26:
        /*0034*/ 	.word	0x000004a0


	//   ....[1]....
        /*0038*/ 	.word	0x000004d0


	//   ....[2]....
        /*003c*/ 	.word	0x00000670


	//   ....[3]....
        /*0040*/ 	.word	0x000022a0


	//----- nvinfo : EIATTR_COOP_GROUP_MASK_REGIDS
	.align		4
.L_27:
        /*0044*/ 	.byte	0x04, 0x29
        /*0046*/ 	.short	(.L_29 - .L_28)


	//   ....[0]....
.L_28:
        /*0048*/ 	.word	0xffffffff


	//   ....[1]....
        /*004c*/ 	.word	0xffffffff


	//   ....[2]....
        /*0050*/ 	.word	0xffffffff


	//   ....[3]....
        /*0054*/ 	.word	0xffffffff


	//   ....[4]....
        /*0058*/ 	.word	0xffffffff


	//   ....[5]....
        /*005c*/ 	.word	0xffffffff


	//----- nvinfo : EIATTR_COOP_GROUP_INSTR_OFFSETS
	.align		4
.L_29:
        /*0060*/ 	.byte	0x04, 0x28
        /*0062*/ 	.short	(.L_31 - .L_30)


	//   ....[0]....
.L_30:
        /*0064*/ 	.word	0x00000060


	//   ....[1]....
        /*0068*/ 	.word	0x00000070


	//   ....[2]....
        /*006c*/ 	.word	0x00000130


	//   ....[3]....
        /*0070*/ 	.word	0x000002f0


	//   ....[4]....
        /*0074*/ 	.word	0x00000820


	//   ....[5]....
        /*0078*/ 	.word	0x000014a0


	//----- nvinfo : EIATTR_REG_RECONFIG
	.align		4
.L_31:
        /*007c*/ 	.byte	0x01, 0x54
	.zero		2


	//----- nvinfo : EIATTR_SYSCALL_OFFSETS
	.align		4
        /*0080*/ 	.byte	0x04, 0x46
        /*0082*/ 	.short	(.L_33 - .L_32)


	//   ....[0]....
.L_32:
        /*0084*/ 	.word	0x00001690


	//----- nvinfo : EIATTR_MBARRIER_INSTR_OFFSETS
	.align		4
.L_33:
        /*0088*/ 	.byte	0x04, 0x39
        /*008a*/ 	.short	(.L_35 - .L_34)


	//   ....[0]....
.L_34:
        /*008c*/ 	.word	0x00000230
        /*0090*/ 	.word	0x000000ff
        /*0094*/ 	.word	0x00000000
        /*0098*/ 	.short	0x0100
        /*009a*/ 	.byte	0x08
	.zero		1


	//   ....[1]....
        /*009c*/ 	.word	0x00000240
        /*00a0*/ 	.word	0x000000ff
        /*00a4*/ 	.word	0x00000028
        /*00a8*/ 	.short	0x0100
        /*00aa*/ 	.byte	0x08
	.zero		1


	//   ....[2]....
        /*00ac*/ 	.word	0x00000250
        /*00b0*/ 	.word	0x000000ff
        /*00b4*/ 	.word	0x00000008
        /*00b8*/ 	.short	0x0100
        /*00ba*/ 	.byte	0x08
	.zero		1


	//   ....[3]....
        /*00bc*/ 	.word	0x00000260
        /*00c0*/ 	.word	0x000000ff
        /*00c4*/ 	.word	0x00000030
        /*00c8*/ 	.short	0x0100
        /*00ca*/ 	.byte	0x08
	.zero		1


	//   ....[4]....
        /*00cc*/ 	.word	0x00000270
        /*00d0*/ 	.word	0x000000ff
        /*00d4*/ 	.word	0x00000010
        /*00d8*/ 	.short	0x0100
        /*00da*/ 	.byte	0x08
	.zero		1


	//   ....[5]....
        /*00dc*/ 	.word	0x00000280
        /*00e0*/ 	.word	0x000000ff
        /*00e4*/ 	.word	0x00000038
        /*00e8*/ 	.short	0x0100
        /*00ea*/ 	.byte	0x08
	.zero		1


	//   ....[6]....
        /*00ec*/ 	.word	0x00000290
        /*00f0*/ 	.word	0x000000ff
        /*00f4*/ 	.word	0x00000018
        /*00f8*/ 	.short	0x0100
        /*00fa*/ 	.byte	0x08
	.zero		1


	//   ....[7]....
        /*00fc*/ 	.word	0x000002a0
        /*0100*/ 	.word	0x000000ff
        /*0104*/ 	.word	0x00000040
        /*0108*/ 	.short	0x0100
        /*010a*/ 	.byte	0x08
	.zero		1


	//   ....[8]....
        /*010c*/ 	.word	0x000002b0
        /*0110*/ 	.word	0x000000ff
        /*0114*/ 	.word	0x00000020
        /*0118*/ 	.short	0x0100
        /*011a*/ 	.byte	0x08
	.zero		1


	//   ....[9]....
        /*011c*/ 	.word	0x000002c0
        /*0120*/ 	.word	0x000000ff
        /*0124*/ 	.word	0x00000048
        /*0128*/ 	.short	0x0100
        /*012a*/ 	.byte	0x08
	.zero		1


	//   ....[10]....
        /*012c*/ 	.word	0x00000700
        /*0130*/ 	.word	0x000000ff
        /*0134*/ 	.word	0x00000060
        /*0138*/ 	.short	0x0100
        /*013a*/ 	.byte	0x06
	.zero		1


	//   ....[11]....
        /*013c*/ 	.word	0x000007a0
        /*0140*/ 	.word	0x000000ff
        /*0144*/ 	.word	0x00000068
        /*0148*/ 	.short	0x0100
        /*014a*/ 	.byte	0x06
	.zero		1


	//   ....[12]....
        /*014c*/ 	.word	0x00001750
        /*0150*/ 	.word	0x00000003
        /*0154*/ 	.word	0x00000000
        /*0158*/ 	.short	0x010a
        /*015a*/ 	.byte	0x3f
	.zero		1


	//   ....[13]....
        /*015c*/ 	.word	0x000017b0
        /*0160*/ 	.word	0x00000003
        /*0164*/ 	.word	0x00000000
        /*0168*/ 	.short	0x010a
        /*016a*/ 	.byte	0x3f
	.zero		1


	//   ....[14]....
        /*016c*/ 	.word	0x00001cf0
        /*0170*/ 	.word	0x00000005
        /*0174*/ 	.word	0x00000000
        /*0178*/ 	.short	0x010a
        /*017a*/ 	.byte	0x3f
	.zero		1


	//   ....[15]....
        /*017c*/ 	.word	0x00001d30
        /*0180*/ 	.word	0x00000005
        /*0184*/ 	.word	0x00000000
        /*0188*/ 	.short	0x010a
        /*018a*/ 	.byte	0x3f
	.zero		1


	//   ....[16]....
        /*018c*/ 	.word	0x00002150
        /*0190*/ 	.word	0x00000004
        /*0194*/ 	.word	0x00000000
        /*0198*/ 	.short	0x0101
        /*019a*/ 	.byte	0x3f
	.zero		1


	//   ....[17]....
        /*019c*/ 	.word	0x00002340
        /*01a0*/ 	.word	0x00000000
        /*01a4*/ 	.word	0x00000000
        /*01a8*/ 	.short	0x0101
        /*01aa*/ 	.byte	0x3f
	.zero		1


	//   ....[18]....
        /*01ac*/ 	.word	0x00007530
        /*01b0*/ 	.word	0x00000015
        /*01b4*/ 	.word	0x00000028
        /*01b8*/ 	.short	0x010a
        /*01ba*/ 	.byte	0x3f
	.zero		1


	//   ....[19]....
        /*01bc*/ 	.word	0x000079b0
        /*01c0*/ 	.word	0x00000006
        /*01c4*/ 	.word	0x00000068
        /*01c8*/ 	.short	0x0101
        /*01ca*/ 	.byte	0x3f
	.zero		1


	//   ....[20]....
        /*01cc*/ 	.word	0x000080e0
        /*01d0*/ 	.word	0x00000007
        /*01d4*/ 	.word	0x00000000
        /*01d8*/ 	.short	0x010a
        /*01da*/ 	.byte	0x3f
	.zero		1


	//   ....[21]....
        /*01dc*/ 	.word	0x00008160
        /*01e0*/ 	.word	0x00000008
        /*01e4*/ 	.word	0x00000000
        /*01e8*/ 	.short	0x010a
        /*01ea*/ 	.byte	0x3f
	.zero		1


	//   ....[22]....
        /*01ec*/ 	.word	0x000081f0
        /*01f0*/ 	.word	0x00000009
        /*01f4*/ 	.word	0x00000000
        /*01f8*/ 	.short	0x010a
        /*01fa*/ 	.byte	0x3f
	.zero		1


	//   ....[23]....
        /*01fc*/ 	.word	0x00008280
        /*0200*/ 	.word	0x00000006
        /*0204*/ 	.word	0x00000000
        /*0208*/ 	.short	0x010a
        /*020a*/ 	.byte	0x3f
	.zero		1


	//   ....[24]....
        /*020c*/ 	.word	0x00008310
        /*0210*/ 	.word	0x00000003
        /*0214*/ 	.word	0x00000000
        /*0218*/ 	.short	0x010a
        /*021a*/ 	.byte	0x3f
	.zero		1


	//   ....[25]....
        /*021c*/ 	.word	0x00008370
        /*0220*/ 	.word	0x00000003
        /*0224*/ 	.word	0x00000000
        /*0228*/ 	.short	0x010a
        /*022a*/ 	.byte	0x3f
	.zero		1


	//   ....[26]....
        /*022c*/ 	.word	0x000083c0
        /*0230*/ 	.word	0x00000005
        /*0234*/ 	.word	0x00000000
        /*0238*/ 	.short	0x010a
        /*023a*/ 	.byte	0x3f
	.zero		1


	//   ....[27]....
        /*023c*/ 	.word	0x00008490
        /*0240*/ 	.word	0x00000015
        /*0244*/ 	.word	0x00000028
        /*0248*/ 	.short	0x010a
        /*024a*/ 	.byte	0x3f
	.zero		1


	//   ....[28]....
        /*024c*/ 	.word	0x00008560
        /*0250*/ 	.word	0x00000007
        /*0254*/ 	.word	0x00000000
        /*0258*/ 	.short	0x010a
        /*025a*/ 	.byte	0x3f
	.zero		1


	//   ....[29]....
        /*025c*/ 	.word	0x000085b0
        /*0260*/ 	.word	0x00000008
        /*0264*/ 	.word	0x00000000
        /*0268*/ 	.short	0x010a
        /*026a*/ 	.byte	0x3f
	.zero		1


	//   ....[30]....
        /*026c*/ 	.word	0x00008600
        /*0270*/ 	.word	0x00000009
        /*0274*/ 	.word	0x00000000
        /*0278*/ 	.short	0x010a
        /*027a*/ 	.byte	0x3f
	.zero		1


	//   ....[31]....
        /*027c*/ 	.word	0x00008650
        /*0280*/ 	.word	0x00000006
        /*0284*/ 	.word	0x00000000
        /*0288*/ 	.short	0x010a
        /*028a*/ 	.byte	0x3f
	.zero		1


	//----- nvinfo : EIATTR_NUM_MBARRIERS
	.align		4
.L_35:
        /*028c*/ 	.byte	0x03, 0x38
        /*028e*/ 	.short	0x000c


	//----- nvinfo : EIATTR_EXIT_INSTR_OFFSETS
	.align		4
        /*0290*/ 	.byte	0x04, 0x1c
        /*0292*/ 	.short	(.L_37 - .L_36)


	//   ....[0]....
.L_36:
        /*0294*/ 	.word	0x000009f0


	//   ....[1]....
        /*0298*/ 	.word	0x00001200


	//   ....[2]....
        /*029c*/ 	.word	0x00006bf0


	//   ....[3]....
        /*02a0*/ 	.word	0x00007150


	//   ....[4]....
        /*02a4*/ 	.word	0x00008360


	//----- nvinfo : EIATTR_MAX_THREADS
	.align		4
.L_37:
        /*02a8*/ 	.byte	0x04, 0x05
        /*02aa*/ 	.short	(.L_39 - .L_38)
.L_38:
        /*02ac*/ 	.word	0x00000180
        /*02b0*/ 	.word	0x00000001
        /*02b4*/ 	.word	0x00000001


	//----- nvinfo : EIATTR_CRS_STACK_SIZE
	.align		4
.L_39:
        /*02b8*/ 	.byte	0x04, 0x1e
        /*02ba*/ 	.short	(.L_41 - .L_40)
.L_40:
        /*02bc*/ 	.word	0x00000000


	//----- nvinfo : EIATTR_CBANK_PARAM_SIZE
	.align		4
.L_41:
        /*02c0*/ 	.byte	0x03, 0x19
        /*02c2*/ 	.short	0x0470


	//----- nvinfo : EIATTR_PARAM_CBANK
	.align		4
        /*02c4*/ 	.byte	0x04, 0x0a
        /*02c6*/ 	.short	(.L_43 - .L_42)
	.align		4
.L_42:
        /*02c8*/ 	.word	index@(.nv.constant0._ZN7cutlass13device_kernelINS_4gemm6kernel13GemmUniversalIN4cute5tupleIJiiiiEEENS1_10collective13CollectiveMmaINS1_34MainloopSm90TmaGmmaWarpSpecializedILi5ENS5_IJNS4_1CILi2EEESB_NSA_ILi1EEEEEENS1_35KernelTmaWarpSpecializedCooperativeEEENS5_IJNSA_ILi128EEESG_SG_EEENS_10bfloat16_tENS5_IJlSC_lEEESI_SJ_NS4_8TiledMMAINS4_8MMA_AtomIJNS4_4SM904GMMA28MMA_64x128x16_F32BF16BF16_SSILNSN_5MajorE0ELSP_0ELNSN_7ScaleInE1ELSQ_1EEEEEENS4_6LayoutINS5_IJSB_SC_SC_EEENS5_IJSC_NSA_ILi0EEESV_EEEEENS5_IJNS4_10UnderscoreESY_SY_EEEEENS4_23SM90_TMA_LOAD_MULTICASTENS4_14ComposedLayoutINS4_7SwizzleILi3ELi4ELi3EEENS4_18smem_ptr_flag_bitsILi16EEENST_INS5_IJNSA_ILi8EEENSA_ILi64EEEEEENS5_IJS18_SC_EEEEEEEvNS4_8identityES11_S1C_vS1D_EENS_8epilogue10collective6detail29Sm90TmaWarpSpecializedAdapterINS1G_15DefaultEpilogueISI_SJ_SJ_NS1F_6thread17LinearCombinationISI_Li1EffLNS1K_9ScaleType4KindE0ELNS_15FloatRoundStyleE2ESI_EENS1_15EpilogueDefaultEEEEEvvEEEEvNT_6ParamsE)
        /*02cc*/ 	.short	0x0210
        /*02ce*/ 	.short	0x0470


	//----- nvinfo : EIATTR_SW_WAR
	.align		4
.L_43:
        /*02d0*/ 	.byte	0x04, 0x36
        /*02d2*/ 	.short	(.L_45 - .L_44)
.L_44:
        /*02d4*/ 	.word	0x00000008
.L_45:


//--------------------- .nv.callgraph             --------------------------
	.section	.nv.callgraph,"",@"SHT_CUDA_CALLGRAPH"
	.align	4
	.sectionentsize	8
	.align		4
        /*0000*/ 	.word	0x00000000
	.align		4
        /*0004*/ 	.word	0xffffffff
	.align		4
        /*0008*/ 	.word	index@(_ZN7cutlass13device_kernelINS_4gemm6kernel13GemmUniversalIN4cute5tupleIJiiiiEEENS1_10collective13CollectiveMmaINS1_34MainloopSm90TmaGmmaWarpSpecializedILi5ENS5_IJNS4_1CILi2EEESB_NSA_ILi1EEEEEENS1_35KernelTmaWarpSpecializedCooperativeEEENS5_IJNSA_ILi128EEESG_SG_EEENS_10bfloat16_tENS5_IJlSC_lEEESI_SJ_NS4_8TiledMMAINS4_8MMA_AtomIJNS4_4SM904GMMA28MMA_64x128x16_F32BF16BF16_SSILNSN_5MajorE0ELSP_0ELNSN_7ScaleInE1ELSQ_1EEEEEENS4_6LayoutINS5_IJSB_SC_SC_EEENS5_IJSC_NSA_ILi0EEESV_EEEEENS5_IJNS4_10UnderscoreESY_SY_EEEEENS4_23SM90_TMA_LOAD_MULTICASTENS4_14ComposedLayoutINS4_7SwizzleILi3ELi4ELi3EEENS4_18smem_ptr_flag_bitsILi16EEENST_INS5_IJNSA_ILi8EEENSA_ILi64EEEEEENS5_IJS18_SC_EEEEEEEvNS4_8identityES11_S1C_vS1D_EENS_8epilogue10collective6detail29Sm90TmaWarpSpecializedAdapterINS1G_15DefaultEpilogueISI_SJ_SJ_NS1F_6thread17LinearCombinationISI_Li1EffLNS1K_9ScaleType4KindE0ELNS_15FloatRoundStyleE2ESI_EENS1_15EpilogueDefaultEEEEEvvEEEEvNT_6ParamsE)
	.align		4
        /*000c*/ 	.word	index@(__assertfail)
	.align		4
        /*0010*/ 	.word	0x00000000
	.align		4
        /*0014*/ 	.word	0xfffffffe
	.align		4
        /*0018*/ 	.word	0x00000000
	.align		4
        /*001c*/ 	.word	0xfffffffd
	.align		4
        /*0020*/ 	.word	0x00000000
	.align		4
        /*0024*/ 	.word	0xfffffffc


//--------------------- .nv.constant4             --------------------------
	.section	.nv.constant4,"a",@progbits
	.align	8
	.align		8
.nv.constant4:
        /*0000*/ 	.dword	__assertfail
	.align		8
        /*0008*/ 	.dword	__unnamed_1
	.align		8
        /*0010*/ 	.dword	_ZN39_INTERNAL_c13bca89_4_k_cu_a4412023_40244cuda3std3__45__cpo5beginE
	.align		8
        /*0018*/ 	.dword	_ZN39_INTERNAL_c13bca89_4_k_cu_a4412023_40244cuda3std3__45__cpo3endE
	.align		8
        /*0020*/ 	.dword	_ZN39_INTERNAL_c13bca89_4_k_cu_a4412023_40244cuda3std3__45__cpo6cbeginE
	.align		8
        /*0028*/ 	.dword	_ZN39_INTERNAL_c13bca89_4_k_cu_a4412023_40244cuda3std3__45__cpo4cendE
	.align		8
        /*0030*/ 	.dword	_ZN39_INTERNAL_c13bca89_4_k_cu_a4412023_40244cuda3std3__441_GLOBAL__N__c13bca89_4_k_cu_a4412023_40246ignoreE
	.align		8
        /*0038*/ 	.dword	_ZN39_INTERNAL_c13bca89_4_k_cu_a4412023_40244cuda3std3__419piecewise_constructE
	.align		8
        /*0040*/ 	.dword	_ZN39_INTERNAL_c13bca89_4_k_cu_a4412023_40244cuda3std3__48in_placeE
	.align		8
        /*0048*/ 	.dword	_ZN39_INTERNAL_c13bca89_4_k_cu_a4412023_40244cuda3std6ranges3__45__cpo4swapE
	.align		8
        /*0050*/ 	.dword	_ZN39_INTERNAL_c13bca89_4_k_cu_a4412023_40244cuda3std6ranges3__45__cpo9iter_moveE
	.align		8
        /*0058*/ 	.dword	_ZN39_INTERNAL_c13bca89_4_k_cu_a4412023_40244cute7productE
	.align		8
        /*0060*/ 	.dword	_ZN39_INTERNAL_c13bca89_4_k_cu_a4412023_40244cute1_E
	.align		8
        /*0068*/ 	.dword	$str$22
	.align		8
        /*0070*/ 	.dword	$str$23


//--------------------- .text._ZN7cutlass13device_kernelINS_4gemm6kernel13GemmUniversalIN4cute5tupleIJiiiiEEENS1_10collective13CollectiveMmaINS1_34MainloopSm90TmaGmmaWarpSpecializedILi5ENS5_IJNS4_1CILi2EEESB_NSA_ILi1EEEEEENS1_35KernelTmaWarpSpecializedCooperativeEEENS5_IJNSA_ILi128EEESG_SG_EEENS_10bfloat16_tENS5_IJlSC_lEEESI_SJ_NS4_8TiledMMAINS4_8MMA_AtomIJNS4_4SM904GMMA28MMA_64x128x16_F32BF16BF16_SSILNSN_5MajorE0ELSP_0ELNSN_7ScaleInE1ELSQ_1EEEEEENS4_6LayoutINS5_IJSB_SC_SC_EEENS5_IJSC_NSA_ILi0EEESV_EEEEENS5_IJNS4_10UnderscoreESY_SY_EEEEENS4_23SM90_TMA_LOAD_MULTICASTENS4_14ComposedLayoutINS4_7SwizzleILi3ELi4ELi3EEENS4_18smem_ptr_flag_bitsILi16EEENST_INS5_IJNSA_ILi8EEENSA_ILi64EEEEEENS5_IJS18_SC_EEEEEEEvNS4_8identityES11_S1C_vS1D_EENS_8epilogue10collective6detail29Sm90TmaWarpSpecializedAdapterINS1G_15DefaultEpilogueISI_SJ_SJ_NS1F_6thread17LinearCombinationISI_Li1EffLNS1K_9ScaleType4KindE0ELNS_15FloatRoundStyleE2ESI_EENS1_15EpilogueDefaultEEEEEvvEEEEvNT_6ParamsE --------------------------
	.section	.text._ZN7cutlass13device_kernelINS_4gemm6kernel13GemmUniversalIN4cute5tupleIJiiiiEEENS1_10collective13CollectiveMmaINS1_34MainloopSm90TmaGmmaWarpSpecializedILi5ENS5_IJNS4_1CILi2EEESB_NSA_ILi1EEEEEENS1_35KernelTmaWarpSpecializedCooperativeEEENS5_IJNSA_ILi128EEESG_SG_EEENS_10bfloat16_tENS5_IJlSC_lEEESI_SJ_NS4_8TiledMMAINS4_8MMA_AtomIJNS4_4SM904GMMA28MMA_64x128x16_F32BF16BF16_SSILNSN_5MajorE0ELSP_0ELNSN_7ScaleInE1ELSQ_1EEEEEENS4_6LayoutINS5_IJSB_SC_SC_EEENS5_IJSC_NSA_ILi0EEESV_EEEEENS5_IJNS4_10UnderscoreESY_SY_EEEEENS4_23SM90_TMA_LOAD_MULTICASTENS4_14ComposedLayoutINS4_7SwizzleILi3ELi4ELi3EEENS4_18smem_ptr_flag_bitsILi16EEENST_INS5_IJNSA_ILi8EEENSA_ILi64EEEEEENS5_IJS18_SC_EEEEEEEvNS4_8identityES11_S1C_vS1D_EENS_8epilogue10collective6detail29Sm90TmaWarpSpecializedAdapterINS1G_15DefaultEpilogueISI_SJ_SJ_NS1F_6thread17LinearCombinationISI_Li1EffLNS1K_9ScaleType4KindE0ELNS_15FloatRoundStyleE2ESI_EENS1_15EpilogueDefaultEEEEEvvEEEEvNT_6ParamsE,"ax",@progbits
	.align	128
.text._ZN7cutlass13device_kernelINS_4gemm6kernel13GemmUniversalIN4cute5tupleIJiiiiEEENS1_10collective13CollectiveMmaINS1_34MainloopSm90TmaGmmaWarpSpecializedILi5ENS5_IJNS4_1CILi2EEESB_NSA_ILi1EEEEEENS1_35KernelTmaWarpSpecializedCooperativeEEENS5_IJNSA_ILi128EEESG_SG_EEENS_10bfloat16_tENS5_IJlSC_lEEESI_SJ_NS4_8TiledMMAINS4_8MMA_AtomIJNS4_4SM904GMMA28MMA_64x128x16_F32BF16BF16_SSILNSN_5MajorE0ELSP_0ELNSN_7ScaleInE1ELSQ_1EEEEEENS4_6LayoutINS5_IJSB_SC_SC_EEENS5_IJSC_NSA_ILi0EEESV_EEEEENS5_IJNS4_10UnderscoreESY_SY_EEEEENS4_23SM90_TMA_LOAD_MULTICASTENS4_14ComposedLayoutINS4_7SwizzleILi3ELi4ELi3EEENS4_18smem_ptr_flag_bitsILi16EEENST_INS5_IJNSA_ILi8EEENSA_ILi64EEEEEENS5_IJS18_SC_EEEEEEEvNS4_8identityES11_S1C_vS1D_EENS_8epilogue10collective6detail29Sm90TmaWarpSpecializedAdapterINS1G_15DefaultEpilogueISI_SJ_SJ_NS1F_6thread17LinearCombinationISI_Li1EffLNS1K_9ScaleType4KindE0ELNS_15FloatRoundStyleE2ESI_EENS1_15EpilogueDefaultEEEEEvvEEEEvNT_6ParamsE:
        .type           _ZN7cutlass13device_kernelINS_4gemm6kernel13GemmUniversalIN4cute5tupleIJiiiiEEENS1_10collective13CollectiveMmaINS1_34MainloopSm90TmaGmmaWarpSpecializedILi5ENS5_IJNS4_1CILi2EEESB_NSA_ILi1EEEEEENS1_35KernelTmaWarpSpecializedCooperativeEEENS5_IJNSA_ILi128EEESG_SG_EEENS_10bfloat16_tENS5_IJlSC_lEEESI_SJ_NS4_8TiledMMAINS4_8MMA_AtomIJNS4_4SM904GMMA28MMA_64x128x16_F32BF16BF16_SSILNSN_5MajorE0ELSP_0ELNSN_7ScaleInE1ELSQ_1EEEEEENS4_6LayoutINS5_IJSB_SC_SC_EEENS5_IJSC_NSA_ILi0EEESV_EEEEENS5_IJNS4_10UnderscoreESY_SY_EEEEENS4_23SM90_TMA_LOAD_MULTICASTENS4_14ComposedLayoutINS4_7SwizzleILi3ELi4ELi3EEENS4_18smem_ptr_flag_bitsILi16EEENST_INS5_IJNSA_ILi8EEENSA_ILi64EEEEEENS5_IJS18_SC_EEEEEEEvNS4_8identityES11_S1C_vS1D_EENS_8epilogue10collective6detail29Sm90TmaWarpSpecializedAdapterINS1G_15DefaultEpilogueISI_SJ_SJ_NS1F_6thread17LinearCombinationISI_Li1EffLNS1K_9ScaleType4KindE0ELNS_15FloatRoundStyleE2ESI_EENS1_15EpilogueDefaultEEEEEvvEEEEvNT_6ParamsE,@function
        .size           _ZN7cutlass13device_kernelINS_4gemm6kernel13GemmUniversalIN4cute5tupleIJiiiiEEENS1_10collective13CollectiveMmaINS1_34MainloopSm90TmaGmmaWarpSpecializedILi5ENS5_IJNS4_1CILi2EEESB_NSA_ILi1EEEEEENS1_35KernelTmaWarpSpecializedCooperativeEEENS5_IJNSA_ILi128EEESG_SG_EEENS_10bfloat16_tENS5_IJlSC_lEEESI_SJ_NS4_8TiledMMAINS4_8MMA_AtomIJNS4_4SM904GMMA28MMA_64x128x16_F32BF16BF16_SSILNSN_5MajorE0ELSP_0ELNSN_7ScaleInE1ELSQ_1EEEEEENS4_6LayoutINS5_IJSB_SC_SC_EEENS5_IJSC_NSA_ILi0EEESV_EEEEENS5_IJNS4_10UnderscoreESY_SY_EEEEENS4_23SM90_TMA_LOAD_MULTICASTENS4_14ComposedLayoutINS4_7SwizzleILi3ELi4ELi3EEENS4_18smem_ptr_flag_bitsILi16EEENST_INS5_IJNSA_ILi8EEENSA_ILi64EEEEEENS5_IJS18_SC_EEEEEEEvNS4_8identityES11_S1C_vS1D_EENS_8epilogue10collective6detail29Sm90TmaWarpSpecializedAdapterINS1G_15DefaultEpilogueISI_SJ_SJ_NS1F_6thread17LinearCombinationISI_Li1EffLNS1K_9ScaleType4KindE0ELNS_15FloatRoundStyleE2ESI_EENS1_15EpilogueDefaultEEEEEvvEEEEvNT_6ParamsE,(.L_x_199 - _ZN7cutlass13device_kernelINS_4gemm6kernel13GemmUniversalIN4cute5tupleIJiiiiEEENS1_10collective13CollectiveMmaINS1_34MainloopSm90TmaGmmaWarpSpecializedILi5ENS5_IJNS4_1CILi2EEESB_NSA_ILi1EEEEEENS1_35KernelTmaWarpSpecializedCooperativeEEENS5_IJNSA_ILi128EEESG_SG_EEENS_10bfloat16_tENS5_IJlSC_lEEESI_SJ_NS4_8TiledMMAINS4_8MMA_AtomIJNS4_4SM904GMMA28MMA_64x128x16_F32BF16BF16_SSILNSN_5MajorE0ELSP_0ELNSN_7ScaleInE1ELSQ_1EEEEEENS4_6LayoutINS5_IJSB_SC_SC_EEENS5_IJSC_NSA_ILi0EEESV_EEEEENS5_IJNS4_10UnderscoreESY_SY_EEEEENS4_23SM90_TMA_LOAD_MULTICASTENS4_14ComposedLayoutINS4_7SwizzleILi3ELi4ELi3EEENS4_18smem_ptr_flag_bitsILi16EEENST_INS5_IJNSA_ILi8EEENSA_ILi64EEEEEENS5_IJS18_SC_EEEEEEEvNS4_8identityES11_S1C_vS1D_EENS_8epilogue10collective6detail29Sm90TmaWarpSpecializedAdapterINS1G_15DefaultEpilogueISI_SJ_SJ_NS1F_6thread17LinearCombinationISI_Li1EffLNS1K_9ScaleType4KindE0ELNS_15FloatRoundStyleE2ESI_EENS1_15EpilogueDefaultEEEEEvvEEEEvNT_6ParamsE)
        .other          _ZN7cutlass13device_kernelINS_4gemm6kernel13GemmUniversalIN4cute5tupleIJiiiiEEENS1_10collective13CollectiveMmaINS1_34MainloopSm90TmaGmmaWarpSpecializedILi5ENS5_IJNS4_1CILi2EEESB_NSA_ILi1EEEEEENS1_35KernelTmaWarpSpecializedCooperativeEEENS5_IJNSA_ILi128EEESG_SG_EEENS_10bfloat16_tENS5_IJlSC_lEEESI_SJ_NS4_8TiledMMAINS4_8MMA_AtomIJNS4_4SM904GMMA28MMA_64x128x16_F32BF16BF16_SSILNSN_5MajorE0ELSP_0ELNSN_7ScaleInE1ELSQ_1EEEEEENS4_6LayoutINS5_IJSB_SC_SC_EEENS5_IJSC_NSA_ILi0EEESV_EEEEENS5_IJNS4_10UnderscoreESY_SY_EEEEENS4_23SM90_TMA_LOAD_MULTICASTENS4_14ComposedLayoutINS4_7SwizzleILi3ELi4ELi3EEENS4_18smem_ptr_flag_bitsILi16EEENST_INS5_IJNSA_ILi8EEENSA_ILi64EEEEEENS5_IJS18_SC_EEEEEEEvNS4_8identityES11_S1C_vS1D_EENS_8epilogue10collective6detail29Sm90TmaWarpSpecializedAdapterINS1G_15DefaultEpilogueISI_SJ_SJ_NS1F_6thread17LinearCombinationISI_Li1EffLNS1K_9ScaleType4KindE0ELNS_15FloatRoundStyleE2ESI_EENS1_15EpilogueDefaultEEEEEvvEEEEvNT_6ParamsE,@"STO_CUDA_ENTRY STV_DEFAULT"
_ZN7cutlass13device_kernelINS_4gemm6kernel13GemmUniversalIN4cute5tupleIJiiiiEEENS1_10collective13CollectiveMmaINS1_34MainloopSm90TmaGmmaWarpSpecializedILi5ENS5_IJNS4_1CILi2EEESB_NSA_ILi1EEEEEENS1_35KernelTmaWarpSpecializedCooperativeEEENS5_IJNSA_ILi128EEESG_SG_EEENS_10bfloat16_tENS5_IJlSC_lEEESI_SJ_NS4_8TiledMMAINS4_8MMA_AtomIJNS4_4SM904GMMA28MMA_64x128x16_F32BF16BF16_SSILNSN_5MajorE0ELSP_0ELNSN_7ScaleInE1ELSQ_1EEEEEENS4_6LayoutINS5_IJSB_SC_SC_EEENS5_IJSC_NSA_ILi0EEESV_EEEEENS5_IJNS4_10UnderscoreESY_SY_EEEEENS4_23SM90_TMA_LOAD_MULTICASTENS4_14ComposedLayoutINS4_7SwizzleILi3ELi4ELi3EEENS4_18smem_ptr_flag_bitsILi16EEENST_INS5_IJNSA_ILi8EEENSA_ILi64EEEEEENS5_IJS18_SC_EEEEEEEvNS4_8identityES11_S1C_vS1D_EENS_8epilogue10collective6detail29Sm90TmaWarpSpecializedAdapterINS1G_15DefaultEpilogueISI_SJ_SJ_NS1F_6thread17LinearCombinationISI_Li1EffLNS1K_9ScaleType4KindE0ELNS_15FloatRoundStyleE2ESI_EENS1_15EpilogueDefaultEEEEEvvEEEEvNT_6ParamsE:
[----:B------:R-:W0:Y:S01]  /*0000*/  LDC R1, c[0x0][0x28] ;  /* 0x00000a00ff017b82 */ /* 0x000e220000000800 */
[----:B------:R-:W1:Y:S01]  /*0010*/  S2R R95, SR_TID.X ;  /* 0x00000000005f7919 */ /* 0x000e620000002100 */
[----:B------:R-:W-:Y:S01]  /*0020*/  ELECT P0, URZ, PT ;  /* 0x00000000003f782f */ /* 0x000fe20003800000 */
[----:B------:R-:W-:Y:S01]  /*0030*/  BSSY B0, `(.L_x_0) ;  /* 0x000000f000007945 */ /* 0x000fe20003800000 */
[--C-:B-1----:R-:W-:Y:S02]  /*0040*/  SHF.R.U32.HI R0, RZ, 0x5, R95.reuse ;  /* 0x00000005ff007819 */ /* 0x102fe4000001165f */
[----:B------:R-:W-:-:S03]  /*0050*/  SHF.R.U32.HI R7, RZ, 0x7, R95 ;  /* 0x00000007ff077819 */ /* 0x000fc6000001165f */
[----:B------:R-:W1:Y:S04]  /*0060*/  SHFL.IDX PT, R3, R0, RZ, 0x1f ;  /* 0x00001fff00037589 */ /* 0x000e6800000e0000 */
[----:B------:R2:W3:Y:S01]  /*0070*/  SHFL.IDX PT, R2, R7, RZ, 0x1f ;  /* 0x00001fff07027589 */ /* 0x0004e200000e0000 */
[----:B-1----:R-:W-:-:S13]  /*0080*/  ISETP.NE.OR P0, PT, R3, RZ, !P0 ;  /* 0x000000ff0300720c */ /* 0x002fda0004705670 */
[----:B0-23--:R-:W-:Y:S05]  /*0090*/  @P0 BRA `(.L_x_1) ;  /* 0x0000000000200947 */ /* 0x00dfea0003800000 */
[----:B------:R-:W-:Y:S02]  /*00a0*/  ULDC.64 UR4, c[0x0][0x198] ;  /* 0x0000660000047ab9 */ /* 0x000fe40000000a00 */
[----:B------:R-:W-:Y:S02]  /*00b0*/  UIADD3 UR6, UP0, UR4, 0xf0, URZ ;  /* 0x000000f004067890 */ /* 0x000fe4000ff1e03f */
[----:B------:R-:W-:Y:S02]  /*00c0*/  UIADD3 UR4, UP1, UR4, 0x1f0, URZ ;  /* 0x000001f004047890 */ /* 0x000fe4000ff3e03f */
[----:B------:R-:W-:Y:S02]  /*00d0*/  UIADD3.X UR7, URZ, UR5, URZ, UP0, !UPT ;  /* 0x000000053f077290 */ /* 0x000fe400087fe43f */
[----:B------:R-:W-:-:S07]  /*00e0*/  UIADD3.X UR5, URZ, UR5, URZ, UP1, !UPT ;  /* 0x000000053f057290 */ /* 0x000fce0008ffe43f */
[----:B------:R0:W-:Y:S02]  /*00f0*/  UTMACCTL.PF [UR6] ;  /* 0x00000000060079b9 */ /* 0x0001e40008040000 */
[----:B------:R0:W-:Y:S02]  /*0100*/  UTMACCTL.PF [UR4] ;  /* 0x00000000040079b9 */ /* 0x0001e40008040000 */
[----:B0-----:R-:W-:Y:S01]  /*0110*/  NOP ;  /* 0x0000000000007918 */ /* 0x001fe20000000000 */
.L_x_1:
[----:B------:R-:W-:Y:S05]  /*0120*/  BSYNC B0 ;  /* 0x0000000000007941 */ /* 0x000fea0003800000 */
.L_x_0:
[----:B------:R-:W0:Y:S02]  /*0130*/  SHFL.IDX PT, R5, R0, RZ, 0x1f ;  /* 0x00001fff00057589 */ /* 0x000e2400000e0000 */
[----:B0-----:R-:W-:-:S13]  /*0140*/  ISETP.NE.AND P0, PT, R5, RZ, PT ;  /* 0x000000ff0500720c */ /* 0x001fda0003f05270 */
[----:B------:R-:W-:Y:S05]  /*0150*/  @P0 BRA `(.L_x_2) ;  /* 0x0000000000600947 */ /* 0x000fea0003800000 */
[----:B------:R-:W0:Y:S01]  /*0160*/  S2UR UR8, SR_CgaCtaId ;  /* 0x00000000000879c3 */ /* 0x000e220000008800 */
[----:B------:R-:W-:Y:S01]  /*0170*/  UMOV UR4, 0x400 ;  /* 0x0000040000047882 */ /* 0x000fe20000000000 */
[----:B------:R-:W-:Y:S01]  /*0180*/  UMOV UR5, 0x1 ;  /* 0x0000000100057882 */ /* 0x000fe20000000000 */
[----:B------:R-:W-:Y:S01]  /*0190*/  UMOV UR6, 0x6 ;  /* 0x0000000600067882 */ /* 0x000fe20000000000 */
[----:B------:R-:W-:Y:S01]  /*01a0*/  ELECT P0, URZ, PT ;  /* 0x00000000003f782f */ /* 0x000fe20003800000 */
[----:B------:R-:W-:-:S04]  /*01b0*/  UIADD3 UR6, -UR6, 0x100000, URZ ;  /* 0x0010000006067890 */ /* 0x000fc8000fffe13f */
[----:B------:R-:W-:Y:S02]  /*01c0*/  USHF.L.U32 UR7, UR6, 0xb, URZ ;  /* 0x0000000b06077899 */ /* 0x000fe4000800063f */
[----:B------:R-:W-:Y:S02]  /*01d0*/  USHF.L.U32 UR6, UR6, 0x1, URZ ;  /* 0x0000000106067899 */ /* 0x000fe4000800063f */
[----:B0-----:R-:W-:Y:S02]  /*01e0*/  ULEA UR8, UR8, UR4, 0x18 ;  /* 0x0000000408087291 */ /* 0x001fe4000f8ec03f */
[----:B------:R-:W-:-:S04]  /*01f0*/  UIADD3 UR4, -UR5, 0x100000, URZ ;  /* 0x0010000005047890 */ /* 0x000fc8000fffe13f */
[----:B------:R-:W-:Y:S02]  /*0200*/  USHF.L.U32 UR5, UR4, 0xb, URZ ;  /* 0x0000000b04057899 */ /* 0x000fe4000800063f */
[----:B------:R-:W-:Y:S01]  /*0210*/  USHF.L.U32 UR4, UR4, 0x1, URZ ;  /* 0x0000000104047899 */ /* 0x000fe2000800063f */
[----:B------:R-:W0:Y:S11]  /*0220*/  FENCE.VIEW.ASYNC.S ;  /* 0x00000000000073c6 */ /* 0x000e360000000000 */
[----:B0-----:R0:W1:Y:S01]  /*0230*/  SYNCS.EXCH.64 URZ, [UR8], UR4 ;  /* 0x00000004083f75b2 */ /* 0x0010620008000100 */
[----:B------:R0:W2:Y:S01]  /*0240*/  SYNCS.EXCH.64 URZ, [UR8+0x28], UR6 ;  /* 0x00002806083f75b2 */ /* 0x0000a20008000100 */
[----:B------:R0:W3:Y:S01]  /*0250*/  SYNCS.EXCH.64 URZ, [UR8+0x8], UR4 ;  /* 0x00000804083f75b2 */ /* 0x0000e20008000100 */
[----:B------:R0:W4:Y:S01]  /*0260*/  SYNCS.EXCH.64 URZ, [UR8+0x30], UR6 ;  /* 0x00003006083f75b2 */ /* 0x0001220008000100 */
[----:B------:R0:W0:Y:S01]  /*0270*/  SYNCS.EXCH.64 URZ, [UR8+0x10], UR4 ;  /* 0x00001004083f75b2 */ /* 0x0000220008000100 */
[----:B------:R0:W0:Y:S01]  /*0280*/  SYNCS.EXCH.64 URZ, [UR8+0x38], UR6 ;  /* 0x00003806083f75b2 */ /* 0x0000220008000100 */
[----:B------:R0:W0:Y:S01]  /*0290*/  SYNCS.EXCH.64 URZ, [UR8+0x18], UR4 ;  /* 0x00001804083f75b2 */ /* 0x0000220008000100 */
[----:B------:R0:W0:Y:S01]  /*02a0*/  SYNCS.EXCH.64 URZ, [UR8+0x40], UR6 ;  /* 0x00004006083f75b2 */ /* 0x0000220008000100 */
[----:B------:R0:W0:Y:S01]  /*02b0*/  SYNCS.EXCH.64 URZ, [UR8+0x20], UR4 ;  /* 0x00002004083f75b2 */ /* 0x0000220008000100 */
[----:B------:R0:W0:Y:S01]  /*02c0*/  SYNCS.EXCH.64 URZ, [UR8+0x48], UR6 ;  /* 0x00004806083f75b2 */ /* 0x0000220008000100 */
[----:B------:R-:W-:Y:S01]  /*02d0*/  NOP ;  /* 0x0000000000007918 */ /* 0x000fe20000000000 */
.L_x_2:
[----:B------:R-:W-:Y:S01]  /*02e0*/  SHF.R.S32.HI R4, RZ, 0x1f, R95 ;  /* 0x0000001fff047819 */ /* 0x000fe2000001145f */
[----:B------:R-:W5:Y:S01]  /*02f0*/  SHFL.IDX PT, R0, R0, RZ, 0x1f ;  /* 0x00001fff00007589 */ /* 0x000f6200000e0000 */
[----:B0-----:R-:W0:Y:S01]  /*0300*/  S2UR UR8, SR_CTAID.X ;  /* 0x00000000000879c3 */ /* 0x001e220000002500 */
[----:B------:R-:W-:Y:S02]  /*0310*/  ELECT P0, URZ, PT ;  /* 0x00000000003f782f */ /* 0x000fe40003800000 */
[----:B------:R-:W-:Y:S01]  /*0320*/  LEA.HI R4, R4, R95, RZ, 0x7 ;  /* 0x0000005f04047211 */ /* 0x000fe200078f38ff */
[----:B------:R-:W-:Y:S01]  /*0330*/  ULDC UR4, c[0x0][0x150] ;  /* 0x0000540000047ab9 */ /* 0x000fe20000000800 */
[----:B------:R-:W-:Y:S01]  /*0340*/  SHF.R.S32.HI R6, RZ, 0x1f, R5 ;  /* 0x0000001fff067819 */ /* 0x000fe20000011405 */
[----:B------:R-:W-:Y:S01]  /*0350*/  NOP ;  /* 0x0000000000007918 */ /* 0x000fe20000000000 */
[----:B------:R-:W-:Y:S01]  /*0360*/  LOP3.LUT R4, R4, 0xffffff80, RZ, 0xc0, !PT ;  /* 0xffffff8004047812 */ /* 0x000fe200078ec0ff */
[----:B------:R-:W-:Y:S01]  /*0370*/  NOP ;  /* 0x0000000000007918 */ /* 0x000fe20000000000 */
[----:B------:R-:W-:Y:S01]  /*0380*/  LEA.HI R6, R6, R5, RZ, 0x2 ;  /* 0x0000000506067211 */ /* 0x000fe200078f10ff */
[----:B------:R-:W1:Y:S01]  /*0390*/  LDC R11, c[0x0][0x144] ;  /* 0x00005100ff0b7b82 */ /* 0x000e620000000800 */
[----:B------:R-:W-:Y:S01]  /*03a0*/  IMAD.MOV.U32 R22, RZ, RZ, 0x1 ;  /* 0x00000001ff167424 */ /* 0x000fe200078e00ff */
[----:B------:R-:W-:Y:S01]  /*03b0*/  ISETP.NE.AND P3, PT, R2, RZ, PT ;  /* 0x000000ff0200720c */ /* 0x000fe20003f65270 */
[----:B------:R-:W-:Y:S01]  /*03c0*/  IMAD.IADD R8, R95, 0x1, -R4 ;  /* 0x000000015f087824 */ /* 0x000fe200078e0a04 */
[----:B------:R-:W-:Y:S01]  /*03d0*/  LOP3.LUT R6, R6, 0x3ffffffc, RZ, 0xc0, !PT ;  /* 0x3ffffffc06067812 */ /* 0x000fe200078ec0ff */
[----:B------:R-:W2:Y:S03]  /*03e0*/  S2R R4, SR_CTAID.Y ;  /* 0x0000000000047919 */ /* 0x000ea60000002600 */
[----:B------:R-:W-:Y:S01]  /*03f0*/  SHF.R.S32.HI R9, RZ, 0x1f, R8 ;  /* 0x0000001fff097819 */ /* 0x000fe20000011408 */
[----:B------:R-:W-:Y:S01]  /*0400*/  IMAD.IADD R6, R5, 0x1, -R6 ;  /* 0x0000000105067824 */ /* 0x000fe200078e0a06 */
[----:B------:R-:W3:Y:S02]  /*0410*/  LDC R13, c[0x0][0x140] ;  /* 0x00005000ff0d7b82 */ /* 0x000ee40000000800 */
[----:B------:R-:W-:-:S02]  /*0420*/  LEA.HI R9, R9, R8, RZ, 0x3 ;  /* 0x0000000809097211 */ /* 0x000fc400078f18ff */
[----:B-----5:R-:W-:Y:S02]  /*0430*/  ISETP.NE.OR P0, PT, R0, RZ, !P0 ;  /* 0x000000ff0000720c */ /* 0x020fe40004705670 */
[--C-:B------:R-:W-:Y:S02]  /*0440*/  SHF.R.S32.HI R0, RZ, 0x3, R9.reuse ;  /* 0x00000003ff007819 */ /* 0x100fe40000011409 */
[----:B0-----:R-:W-:Y:S02]  /*0450*/  I2FP.F32.U32 R10, UR8 ;  /* 0x00000008000a7c45 */ /* 0x001fe40008201000 */
[----:B------:R-:W-:-:S03]  /*0460*/  SHF.R.S32.HI R9, RZ, 0x1f, R9 ;  /* 0x0000001fff097819 */ /* 0x000fc60000011409 */
[----:B------:R-:W-:Y:S01]  /*0470*/  FMUL R10, R10, UR4 ;  /* 0x000000040a0a7c20 */ /* 0x000fe20008400000 */
[----:B------:R-:W-:Y:S01]  /*0480*/  LEA.HI R9, R9, R0, RZ, 0x2 ;  /* 0x0000000009097211 */ /* 0x000fe200078f10ff */
[----:B------:R-:W-:Y:S02]  /*0490*/  ULDC UR4, c[0x0][0x154] ;  /* 0x0000550000047ab9 */ /* 0x000fe40000000800 */
[----:B------:R-:W-:Y:S01]  /*04a0*/  VOTEU.ALL UP0, P0 ;  /* 0x00000000003f7886 */ /* 0x000fe20000000000 */
[----:B------:R-:W-:Y:S01]  /*04b0*/  LOP3.LUT R9, R9, 0xfffffffc, RZ, 0xc0, !PT ;  /* 0xfffffffc09097812 */ /* 0x000fe200078ec0ff */
[----:B------:R-:W0:Y:S01]  /*04c0*/  F2I.U32.TRUNC.NTZ R10, R10 ;  /* 0x0000000a000a7305 */ /* 0x000e22000020f000 */
[----:B------:R-:W-:Y:S02]  /*04d0*/  VOTEU.ALL UP1, P0 ;  /* 0x00000000003f7886 */ /* 0x000fe40000020000 */
[----:B------:R-:W5:Y:S01]  /*04e0*/  @!UP0 S2UR UR7, SR_CgaCtaId ;  /* 0x00000000000789c3 */ /* 0x000f620000008800 */
[----:B------:R-:W-:Y:S01]  /*04f0*/  IMAD.IADD R9, R0, 0x1, -R9 ;  /* 0x0000000100097824 */ /* 0x000fe200078e0a09 */
[----:B------:R-:W-:Y:S01]  /*0500*/  SHF.R.S32.HI R0, RZ, 0x1f, R3 ;  /* 0x0000001fff007819 */ /* 0x000fe20000011403 */
[----:B------:R-:W-:Y:S01]  /*0510*/  @!UP0 UMOV UR6, 0x400 ;  /* 0x0000040000068882 */ /* 0x000fe20000000000 */
[----:B---3--:R-:W-:Y:S01]  /*0520*/  ISETP.EQ.U32.AND P2, PT, R13, 0x1, PT ;  /* 0x000000010d00780c */ /* 0x008fe20003f42070 */
[----:B------:R-:W-:Y:S01]  /*0530*/  IMAD R19, R6, 0x4, R9 ;  /* 0x0000000406137824 */ /* 0x000fe200078e0209 */
[----:B--2---:R-:W-:-:S02]  /*0540*/  I2FP.F32.U32 R12, R4 ;  /* 0x00000004000c7245 */ /* 0x004fc40000201000 */
[----:B------:R-:W2:Y:S01]  /*0550*/  LDC R9, c[0x0][0x148] ;  /* 0x00005200ff097b82 */ /* 0x000ea20000000800 */
[----:B------:R-:W-:Y:S02]  /*0560*/  LEA.HI R0, R0, R3, RZ, 0x2 ;  /* 0x0000000300007211 */ /* 0x000fe400078f10ff */
[----:B------:R-:W-:Y:S01]  /*0570*/  LEA.HI R6, R19, R19, RZ, 0x1 ;  /* 0x0000001313067211 */ /* 0x000fe200078f08ff */
[----:B0-----:R-:W-:Y:S02]  /*0580*/  IMAD.MOV R14, RZ, RZ, -R10 ;  /* 0x000000ffff0e7224 */ /* 0x001fe400078e0a0a */
[----:B------:R-:W-:Y:S01]  /*0590*/  FMUL R12, R12, UR4 ;  /* 0x000000040c0c7c20 */ /* 0x000fe20008400000 */
[----:B------:R-:W-:Y:S01]  /*05a0*/  LOP3.LUT R0, R0, 0xfffffffc, RZ, 0xc0, !PT ;  /* 0xfffffffc00007812 */ /* 0x000fe200078ec0ff */
[----:B------:R-:W-:Y:S01]  /*05b0*/  UMOV UR4, 0x20 ;  /* 0x0000002000047882 */ /* 0x000fe20000000000 */
[----:B------:R-:W-:Y:S01]  /*05c0*/  LOP3.LUT R10, R6, 0xfffffffe, RZ, 0xc0, !PT ;  /* 0xfffffffe060a7812 */ /* 0x000fe200078ec0ff */
[----:B-1----:R-:W-:Y:S01]  /*05d0*/  IMAD R6, R11, R14, UR8 ;  /* 0x000000080b067e24 */ /* 0x002fe2000f8e020e */
[----:B------:R-:W-:-:S04]  /*05e0*/  @!UP0 UIADD3 UR4, -UR4, 0x100000, URZ ;  /* 0x0010000004048890 */ /* 0x000fc8000fffe13f */
[----:B------:R-:W-:Y:S02]  /*05f0*/  @!UP0 USHF.L.U32 UR5, UR4, 0xb, URZ ;  /* 0x0000000b04058899 */ /* 0x000fe4000800063f */
[----:B------:R-:W-:Y:S01]  /*0600*/  @!UP0 USHF.L.U32 UR4, UR4, 0x1, URZ ;  /* 0x0000000104048899 */ /* 0x000fe2000800063f */
[----:B------:R-:W0:Y:S01]  /*0610*/  F2I.U32.TRUNC.NTZ R12, R12 ;  /* 0x0000000c000c7305 */ /* 0x000e22000020f000 */
[----:B------:R-:W-:Y:S02]  /*0620*/  IMAD.IADD R3, R3, 0x1, -R0 ;  /* 0x0000000103037824 */ /* 0x000fe400078e0a00 */
[C---:B------:R-:W-:Y:S02]  /*0630*/  IMAD.IADD R11, R19.reuse, 0x1, -R10 ;  /* 0x00000001130b7824 */ /* 0x040fe400078e0a0a */
[----:B------:R-:W-:Y:S01]  /*0640*/  IMAD.SHL.U32 R10, R19, 0x4, RZ ;  /* 0x00000004130a7824 */ /* 0x000fe200078e00ff */
[----:B-----5:R-:W-:Y:S01]  /*0650*/  @!UP0 ULEA UR6, UR7, UR6, 0x18 ;  /* 0x0000000607068291 */ /* 0x020fe2000f8ec03f */
[----:B------:R-:W-:Y:S01]  /*0660*/  ISETP.NE.AND P1, PT, R3, 0x3, PT ;  /* 0x000000030300780c */ /* 0x000fe20003f25270 */
[----:B------:R-:W-:Y:S01]  /*0670*/  VOTEU.ALL UP0, P0 ;  /* 0x00000000003f7886 */ /* 0x000fe20000000000 */
[----:B------:R-:W-:-:S02]  /*0680*/  ISETP.NE.AND P4, PT, R11, R6, PT ;  /* 0x000000060b00720c */ /* 0x000fc40003f85270 */
[----:B------:R-:W-:Y:S02]  /*0690*/  LOP3.LUT R19, R19, 0xc, R10, 0x78, !PT ;  /* 0x0000000c13137812 */ /* 0x000fe400078e780a */
[----:B------:R-:W-:Y:S01]  /*06a0*/  LOP3.LUT P0, RZ, R8, 0x7, RZ, 0xc0, !PT ;  /* 0x0000000708ff7812 */ /* 0x000fe2000780c0ff */
[C---:B------:R-:W-:Y:S01]  /*06b0*/  VIADD R8, R2.reuse, 0xffffffff ;  /* 0xffffffff02087836 */ /* 0x040fe20000000000 */
[----:B------:R-:W-:Y:S01]  /*06c0*/  ISETP.EQ.OR P1, PT, R3, RZ, !P1 ;  /* 0x000000ff0300720c */ /* 0x000fe20004f22670 */
[----:B0-----:R-:W-:Y:S01]  /*06d0*/  IMAD.MOV R23, RZ, RZ, -R12 ;  /* 0x000000ffff177224 */ /* 0x001fe200078e0a0c */
[----:B------:R-:W-:Y:S01]  /*06e0*/  ISETP.LT.U32.AND P0, PT, R19, 0x4, !P0 ;  /* 0x000000041300780c */ /* 0x000fe20004701070 */
[----:B------:R-:W0:Y:S02]  /*06f0*/  FENCE.VIEW.ASYNC.S ;  /* 0x00000000000073c6 */ /* 0x000e240000000000 */
[----:B0-----:R0:W1:Y:S01]  /*0700*/  @!UP0 SYNCS.EXCH.64 URZ, [UR6+0x60], UR4 ;  /* 0x00006004063f85b2 */ /* 0x0010620008000100 */
[----:B------:R-:W-:Y:S01]  /*0710*/  ISETP.EQ.AND P1, PT, R2, RZ, P1 ;  /* 0x000000ff0200720c */ /* 0x000fe20000f22270 */
[----:B--2---:R-:W-:Y:S01]  /*0720*/  IMAD R11, R9, R23, R4 ;  /* 0x00000017090b7224 */ /* 0x004fe200078e0204 */
[----:B------:R-:W-:-:S02]  /*0730*/  ISETP.GE.U32.AND P6, PT, R8, 0x2, PT ;  /* 0x000000020800780c */ /* 0x000fc40003fc6070 */
[----:B------:R-:W-:Y:S02]  /*0740*/  @P4 LEA.HI R0, R19, R19, RZ, 0x1 ;  /* 0x0000001313004211 */ /* 0x000fe400078f08ff */
[----:B------:R-:W-:Y:S02]  /*0750*/  SEL R18, RZ, 0x1, !P1 ;  /* 0x00000001ff127807 */ /* 0x000fe40004800000 */
[----:B------:R-:W-:Y:S02]  /*0760*/  @P4 SHF.R.S32.HI R0, RZ, 0x1, R0 ;  /* 0x00000001ff004819 */ /* 0x000fe40000011400 */
[----:B------:R-:W-:Y:S02]  /*0770*/  SEL R18, R18, 0x2, P6 ;  /* 0x0000000212127807 */ /* 0x000fe40003000000 */
[----:B------:R-:W-:Y:S02]  /*0780*/  @P4 ISETP.NE.AND P5, PT, R0, R11, PT ;  /* 0x0000000b0000420c */ /* 0x000fe40003fa5270 */
[----:B------:R-:W-:Y:S01]  /*0790*/  SEL R11, RZ, 0x1, !P0 ;  /* 0x00000001ff0b7807 */ /* 0x000fe20004000000 */
[----:B------:R0:W2:Y:S01]  /*07a0*/  @!UP1 SYNCS.EXCH.64 URZ, [UR6+0x68], UR4 ;  /* 0x00006804063f95b2 */ /* 0x0000a20008000100 */
[----:B------:R-:W-:Y:S01]  /*07b0*/  @P4 SEL R22, RZ, 0x1, P5 ;  /* 0x00000001ff164807 */ /* 0x000fe20002800000 */
[----:B------:R-:W-:Y:S01]  /*07c0*/  NOP ;  /* 0x0000000000007918 */ /* 0x000fe20000000000 */
[----:B------:R-:W-:-:S02]  /*07d0*/  LOP3.LUT R0, R95, 0x7f, RZ, 0xc0, !PT ;  /* 0x0000007f5f007812 */ /* 0x000fc400078ec0ff */
[----:B------:R-:W-:Y:S01]  /*07e0*/  LOP3.LUT R22, R22, R11, RZ, 0xc0, !PT ;  /* 0x0000000b16167212 */ /* 0x000fe200078ec0ff */
[----:B01----:R-:W-:Y:S06]  /*07f0*/  @!P2 BRA `(.L_x_3) ;  /* 0x000000000008a947 */ /* 0x003fec0003800000 */
[----:B--2-4-:R-:W-:Y:S01]  /*0800*/  UCGABAR_ARV ;  /* 0x00000000000079c7 */ /* 0x014fe20008000000 */
[----:B------:R-:W-:Y:S05]  /*0810*/  BRA `(.L_x_4) ;  /* 0x0000000000047947 */ /* 0x000fea0003800000 */
.L_x_3:
[----:B--2-4-:R-:W-:Y:S01]  /*0820*/  NOP ;  /* 0x0000000000007918 */ /* 0x014fe20000000000 */
.L_x_4:
[----:B------:R-:W0:Y:S01]  /*0830*/  LDC R2, c[0x0][0x65c] ;  /* 0x00019700ff027b82 */ /* 0x000e220000000800 */
[----:B------:R-:W-:Y:S02]  /*0840*/  IMAD.U32 R10, RZ, RZ, UR8 ;  /* 0x00000008ff0a7e24 */ /* 0x000fe4000f8e00ff */
[----:B------:R-:W-:Y:S01]  /*0850*/  IMAD.MOV.U32 R11, RZ, RZ, RZ ;  /* 0x000000ffff0b7224 */ /* 0x000fe200078e00ff */
[----:B0-----:R-:W-:-:S04]  /*0860*/  ISETP.NE.AND P1, PT, R2, 0x1, PT ;  /* 0x000000010200780c */ /* 0x001fc80003f25270 */
[----:B------:R-:W-:-:S09]  /*0870*/  P2R R5, PR, RZ, 0x2 ;  /* 0x00000002ff057803 */ /* 0x000fd20000000000 */
[----:B------:R-:W0:Y:S01]  /*0880*/  @P1 LDC R17, c[0x0][0x10] ;  /* 0x00000400ff111b82 */ /* 0x000e220000000800 */
[----:B------:R-:W-:Y:S02]  /*0890*/  @P1 IMAD.MOV.U32 R5, RZ, RZ, RZ ;  /* 0x000000ffff051224 */ /* 0x000fe400078e00ff */
[----:B------:R-:W-:-:S05]  /*08a0*/  @P1 IMAD.MOV.U32 R15, RZ, RZ, RZ ;  /* 0x000000ffff0f1224 */ /* 0x000fca00078e00ff */
[----:B------:R-:W1:Y:S01]  /*08b0*/  @!P1 LDC R13, c[0x0][0xc] ;  /* 0x00000300ff0d9b82 */ /* 0x000e620000000800 */
[----:B------:R-:W-:Y:S01]  /*08c0*/  ULDC UR4, c[0x0][0xc] ;  /* 0x0000030000047ab9 */ /* 0x000fe20000000800 */
[----:B------:R-:W-:Y:S01]  /*08d0*/  ULDC UR5, c[0x0][0x10] ;  /* 0x0000040000057ab9 */ /* 0x000fe20000000800 */
[----:B------:R-:W-:Y:S01]  /*08e0*/  ULDC UR6, c[0x0][0x14] ;  /* 0x0000050000067ab9 */ /* 0x000fe20000000800 */
[----:B------:R-:W-:-:S04]  /*08f0*/  UIMAD.WIDE.U32 UR4, UR4, UR5, URZ ;  /* 0x00000005040472a5 */ /* 0x000fc8000f8e003f */
[----:B------:R-:W-:Y:S02]  /*0900*/  UIMAD.WIDE.U32 UR38, UR4, UR6, URZ ;  /* 0x00000006042672a5 */ /* 0x000fe4000f8e003f */
[----:B------:R-:W-:-:S04]  /*0910*/  UIMAD UR41, UR5, UR6, URZ ;  /* 0x00000006052972a4 */ /* 0x000fc8000f8e023f */
[----:B------:R-:W-:Y:S01]  /*0920*/  UIADD3 UR41, UR39, UR41, URZ ;  /* 0x0000002927297290 */ /* 0x000fe2000fffe03f */
[----:B0-----:R-:W-:-:S04]  /*0930*/  @P1 IMAD.WIDE.U32 R16, R17, UR8, R4 ;  /* 0x0000000811101c25 */ /* 0x001fc8000f8e0004 */
[----:B------:R-:W-:Y:S02]  /*0940*/  @P1 IMAD.IADD R17, R17, 0x1, R15 ;  /* 0x0000000111111824 */ /* 0x000fe400078e020f */
[----:B-1----:R-:W-:-:S04]  /*0950*/  @!P1 IMAD.WIDE.U32 R10, R4, R13, R10 ;  /* 0x0000000d040a9225 */ /* 0x002fc800078e000a */
[----:B------:R-:W-:Y:S02]  /*0960*/  @!P1 IMAD.MOV.U32 R16, RZ, RZ, R10 ;  /* 0x000000ffff109224 */ /* 0x000fe400078e000a */
[----:B------:R-:W-:Y:S01]  /*0970*/  @!P1 IMAD.MOV.U32 R17, RZ, RZ, R11 ;  /* 0x000000ffff119224 */ /* 0x000fe200078e000b */
[----:B------:R-:W-:Y:S06]  /*0980*/  @!P2 BRA `(.L_x_5) ;  /* 0x00000000000ca947 */ /* 0x000fec0003800000 */
[----:B------:R-:W-:Y:S01]  /*0990*/  UCGABAR_WAIT ;  /* 0x0000000000007dc7 */ /* 0x000fe20008000000 */
[----:B------:R-:W-:Y:S01]  /*09a0*/  CCTL.IVALL ;  /* 0x00000000ff00798f */ /* 0x000fe20002000000 */
[----:B------:R-:W-:Y:S05]  /*09b0*/  BRA `(.L_x_6) ;  /* 0x0000000000047947 */ /* 0x000fea0003800000 */
.L_x_5:
[----:B------:R-:W-:Y:S06]  /*09c0*/  BAR.SYNC.DEFER_BLOCKING 0x0 ;  /* 0x0000000000007b1d */ /* 0x000fec0000010000 */
.L_x_6:
[----:B------:R-:W-:Y:S05]  /*09d0*/  @!P3 BRA `(.L_x_7) ;  /* 0x000000600088b947 */ /* 0x000fea0003800000 */
[----:B------:R-:W-:-:S13]  /*09e0*/  ISETP.GT.U32.AND P0, PT, R8, 0x1, PT ;  /* 0x000000010800780c */ /* 0x000fda0003f04070 */
[----:B------:R-:W-:Y:S05]  /*09f0*/  @P0 EXIT ;  /* 0x000000000000094d */ /* 0x000fea0003800000 */
[----:B------:R-:W-:Y:S01]  /*0a00*/  ULDC.64 UR4, c[0x0][0x650] ;  /* 0x0001940000047ab9 */ /* 0x000fe20000000a00 */
[----:B------:R-:W-:Y:S01]  /*0a10*/  PRMT R3, RZ, 0x7610, R3 ;  /* 0x00007610ff037816 */ /* 0x000fe20000000003 */
[----:B------:R-:W-:Y:S01]  /*0a20*/  IMAD.MOV.U32 R103, RZ, RZ, -0x1 ;  /* 0xffffffffff677424 */ /* 0x000fe200078e00ff */
[----:B------:R-:W-:Y:S01]  /*0a30*/  ISETP.GE.U32.AND P0, PT, R16, UR4, PT ;  /* 0x0000000410007c0c */ /* 0x000fe2000bf06070 */
[----:B------:R-:W-:Y:S02]  /*0a40*/  IMAD.MOV.U32 R100, RZ, RZ, -0x1 ;  /* 0xffffffffff647424 */ /* 0x000fe400078e00ff */
[----:B------:R-:W-:Y:S01]  /*0a50*/  IMAD.MOV.U32 R101, RZ, RZ, -0x1 ;  /* 0xffffffffff657424 */ /* 0x000fe200078e00ff */
[----:B------:R-:W-:-:S13]  /*0a60*/  ISETP.GE.U32.AND.EX P0, PT, R17, UR5, PT, P0 ;  /* 0x0000000511007c0c */ /* 0x000fda000bf06100 */
[----:B------:R-:W-:Y:S05]  /*0a70*/  @P0 BRA `(.L_x_8) ;  /* 0x0000000400280947 */ /* 0x000fea0003800000 */
[----:B------:R-:W0:Y:S01]  /*0a80*/  LDC.64 R24, c[0x0][0x628] ;  /* 0x00018a00ff187b82 */ /* 0x000e220000000a00 */
[----:B------:R-:W-:Y:S02]  /*0a90*/  IMAD.MOV.U32 R10, RZ, RZ, R16 ;  /* 0x000000ffff0a7224 */ /* 0x000fe400078e0010 */
[----:B------:R-:W-:-:S05]  /*0aa0*/  IMAD.MOV.U32 R11, RZ, RZ, R17 ;  /* 0x000000ffff0b7224 */ /* 0x000fca00078e0011 */
[----:B------:R-:W1:Y:S08]  /*0ab0*/  LDC R8, c[0x0][0x630] ;  /* 0x00018c00ff087b82 */ /* 0x000e700000000800 */
[----:B------:R-:W2:Y:S01]  /*0ac0*/  LDC.64 R26, c[0x0][0x620] ;  /* 0x00018800ff1a7b82 */ /* 0x000ea20000000a00 */
[----:B0-----:R-:W-:-:S04]  /*0ad0*/  ISETP.NE.U32.AND P0, PT, R24, RZ, PT ;  /* 0x000000ff1800720c */ /* 0x001fc80003f05070 */
[----:B------:R-:W-:-:S13]  /*0ae0*/  ISETP.NE.AND.EX P0, PT, R25, RZ, PT, P0 ;  /* 0x000000ff1900720c */ /* 0x000fda0003f05300 */
[----:B-12---:R-:W-:Y:S05]  /*0af0*/  @!P0 BRA `(.L_x_9) ;  /* 0x0000000000288947 */ /* 0x006fea0003800000 */
[----:B------:R-:W0:Y:S02]  /*0b00*/  LDC R3, c[0x0][0x634] ;  /* 0x00018d00ff037b82 */ /* 0x000e240000000800 */
[----:B0-----:R-:W-:-:S05]  /*0b10*/  IADD3 R3, P0, R16, R3, RZ ;  /* 0x0000000310037210 */ /* 0x001fca0007f1e0ff */
[----:B------:R-:W-:-:S04]  /*0b20*/  IMAD.X R21, RZ, RZ, R17, P0 ;  /* 0x000000ffff157224 */ /* 0x000fc800000e0611 */
[----:B------:R-:W-:-:S04]  /*0b30*/  IMAD.WIDE.U32 R10, R21, R24, RZ ;  /* 0x00000018150a7225 */ /* 0x000fc800078e00ff */
[----:B------:R-:W-:-:S04]  /*0b40*/  IMAD.WIDE.U32 R12, P0, R3, R25, R10 ;  /* 0x00000019030c7225 */ /* 0x000fc8000780000a */
[----:B------:R-:W-:-:S04]  /*0b50*/  IMAD.WIDE.U32 R10, R3, R24, RZ ;  /* 0x00000018030a7225 */ /* 0x000fc800078e00ff */
[----:B------:R-:W-:Y:S01]  /*0b60*/  IMAD.X R15, RZ, RZ, RZ, P0 ;  /* 0x000000ffff0f7224 */ /* 0x000fe200000e06ff */
[----:B------:R-:W-:Y:S01]  /*0b70*/  IADD3 RZ, P0, R11, R12, RZ ;  /* 0x0000000c0bff7210 */ /* 0x000fe20007f1e0ff */
[----:B------:R-:W-:-:S04]  /*0b80*/  IMAD.MOV.U32 R14, RZ, RZ, R13 ;  /* 0x000000ffff0e7224 */ /* 0x000fc800078e000d */
[----:B------:R-:W-:-:S08]  /*0b90*/  IMAD.WIDE.U32.X R10, R21, R25, R14, P0 ;  /* 0x00000019150a7225 */ /* 0x000fd000000e040e */
.L_x_9:
[----:B------:R-:W0:Y:S01]  /*0ba0*/  LDC.64 R30, c[0x0][0x640] ;  /* 0x00019000ff1e7b82 */ /* 0x000e220000000a00 */
[-CC-:B------:R-:W-:Y:S01]  /*0bb0*/  SHF.R.U64 R101, R10, R8.reuse, R11.reuse ;  /* 0x000000080a657219 */ /* 0x180fe2000000120b */
[----:B------:R-:W-:Y:S01]  /*0bc0*/  IMAD R29, R9, R23, R4 ;  /* 0x00000017091d7224 */ /* 0x000fe200078e0204 */
[----:B------:R-:W-:Y:S01]  /*0bd0*/  SHF.R.U32.HI R3, RZ, R8, R11 ;  /* 0x00000008ff037219 */ /* 0x000fe2000001160b */
[----:B------:R-:W-:Y:S01]  /*0be0*/  IMAD.MOV.U32 R23, RZ, RZ, 0x1 ;  /* 0x00000001ff177424 */ /* 0x000fe200078e00ff */
[----:B------:R-:W-:-:S03]  /*0bf0*/  IADD3 R5, P0, RZ, -R101, RZ ;  /* 0x80000065ff057210 */ /* 0x000fc60007f1e0ff */
[----:B------:R-:W1:Y:S02]  /*0c00*/  LDC R12, c[0x0][0x618] ;  /* 0x00018600ff0c7b82 */ /* 0x000e640000000800 */
[----:B------:R-:W-:Y:S02]  /*0c10*/  IMAD.X R3, RZ, RZ, ~R3, P0 ;  /* 0x000000ffff037224 */ /* 0x000fe400000e0e03 */
[----:B------:R-:W-:-:S04]  /*0c20*/  IMAD.WIDE.U32 R10, R5, R26, R16 ;  /* 0x0000001a050a7225 */ /* 0x000fc800078e0010 */
[----:B------:R-:W2:Y:S01]  /*0c30*/  LDC R20, c[0x0][0x608] ;  /* 0x00018200ff147b82 */ /* 0x000ea20000000800 */
[----:B------:R-:W-:Y:S02]  /*0c40*/  IMAD R8, R3, R26, RZ ;  /* 0x0000001a03087224 */ /* 0x000fe400078e02ff */
[----:B------:R-:W-:Y:S02]  /*0c50*/  IMAD.MOV.U32 R3, RZ, RZ, -0x1 ;  /* 0xffffffffff037424 */ /* 0x000fe400078e00ff */
[----:B------:R-:W-:-:S03]  /*0c60*/  IMAD R5, R5, R27, R8 ;  /* 0x0000001b05057224 */ /* 0x000fc600078e0208 */
[----:B------:R-:W3:Y:S01]  /*0c70*/  LDC R28, c[0x0][0x658] ;  /* 0x00019600ff1c7b82 */ /* 0x000ee20000000800 */
[----:B------:R-:W-:Y:S01]  /*0c80*/  IMAD.IADD R5, R11, 0x1, R5 ;  /* 0x000000010b057824 */ /* 0x000fe200078e0205 */
[----:B0-----:R-:W-:-:S04]  /*0c90*/  ISETP.NE.U32.AND P0, PT, R30, RZ, PT ;  /* 0x000000ff1e00720c */ /* 0x001fc80003f05070 */
[----:B------:R-:W-:Y:S02]  /*0ca0*/  ISETP.NE.AND.EX P0, PT, R31, RZ, PT, P0 ;  /* 0x000000ff1f00720c */ /* 0x000fe40003f05300 */
[----:B------:R-:W0:Y:S01]  /*0cb0*/  LDC R24, c[0x0][0x600] ;  /* 0x00018000ff187b82 */ /* 0x000e220000000800 */
[-CC-:B-1----:R-:W-:Y:S02]  /*0cc0*/  SHF.R.U64 R14, R10, R12.reuse, R5.reuse ;  /* 0x0000000c0a0e7219 */ /* 0x182fe40000001205 */
[----:B------:R-:W-:-:S05]  /*0cd0*/  SHF.R.U32.HI R5, RZ, R12, R5 ;  /* 0x0000000cff057219 */ /* 0x000fca0000011605 */
[----:B------:R-:W1:Y:S01]  /*0ce0*/  LDC R15, c[0x0][0x648] ;  /* 0x00019200ff0f7b82 */ /* 0x000e620000000800 */
[-CC-:B--2---:R-:W-:Y:S02]  /*0cf0*/  SHF.R.U64 R27, R14, R20.reuse, R5.reuse ;  /* 0x000000140e1b7219 */ /* 0x184fe40000001205 */
[----:B------:R-:W-:-:S05]  /*0d00*/  SHF.R.U32.HI R5, RZ, R20, R5 ;  /* 0x00000014ff057219 */ /* 0x000fca0000011605 */
[----:B------:R-:W2:Y:S01]  /*0d10*/  LDC R21, c[0x0][0x638] ;  /* 0x00018e00ff157b82 */ /* 0x000ea20000000800 */
[-CC-:B---3--:R-:W-:Y:S02]  /*0d20*/  SHF.R.U64 R20, R27, R28.reuse, R5.reuse ;  /* 0x0000001c1b147219 */ /* 0x188fe40000001205 */
[-C--:B------:R-:W-:Y:S02]  /*0d30*/  SHF.L.U32 R3, R3, R28.reuse, RZ ;  /* 0x0000001c03037219 */ /* 0x080fe400000006ff */
[----:B------:R-:W-:Y:S01]  /*0d40*/  SHF.R.U32.HI R5, RZ, R28, R5 ;  /* 0x0000001cff057219 */ /* 0x000fe20000011605 */
[----:B------:R-:W-:Y:S01]  /*0d50*/  IMAD.MOV.U32 R4, RZ, RZ, R20 ;  /* 0x000000ffff047224 */ /* 0x000fe200078e0014 */
[----:B------:R-:W-:Y:S01]  /*0d60*/  LOP3.LUT R12, RZ, R3, RZ, 0x33, !PT ;  /* 0x00000003ff0c7212 */ /* 0x000fe200078e33ff */
[----:B------:R-:W3:Y:S01]  /*0d70*/  LDC R25, c[0x0][0x610] ;  /* 0x00018400ff197b82 */ /* 0x000ee20000000800 */
[----:B------:R-:W-:Y:S05]  /*0d80*/  @!P0 BRA `(.L_x_10) ;  /* 0x0000000000288947 */ /* 0x000fea0003800000 */
[----:B------:R-:W4:Y:S02]  /*0d90*/  LDC R3, c[0x0][0x64c] ;  /* 0x00019300ff037b82 */ /* 0x000f240000000800 */
[----:B----4-:R-:W-:-:S05]  /*0da0*/  IADD3 R3, P0, R20, R3, RZ ;  /* 0x0000000314037210 */ /* 0x010fca0007f1e0ff */
        /* <DEDUP_REMOVED lines=8> */
.L_x_10:
[----:B-1----:R-:W-:Y:S01]  /*0e30*/  SHF.R.U64 R4, R4, R15, R5 ;  /* 0x0000000f04047219 */ /* 0x002fe20000001205 */
[----:B0-----:R-:W-:Y:S01]  /*0e40*/  VIADD R5, R24, 0xffffffff ;  /* 0xffffffff18057836 */ /* 0x001fe20000000000 */
[----:B------:R-:W-:Y:S02]  /*0e50*/  SHF.L.U32 R3, R23, R28, RZ ;  /* 0x0000001c17037219 */ /* 0x000fe400000006ff */
[----:B------:R-:W-:Y:S01]  /*0e60*/  LOP3.LUT R12, R27, R12, RZ, 0xc0, !PT ;  /* 0x0000000c1b0c7212 */ /* 0x000fe200078ec0ff */
[----:B------:R-:W-:Y:S01]  /*0e70*/  IMAD.MOV R8, RZ, RZ, -R4 ;  /* 0x000000ffff087224 */ /* 0x000fe200078e0a04 */
[----:B------:R-:W-:Y:S02]  /*0e80*/  SEL R6, R6, R29, !P1 ;  /* 0x0000001d06067207 */ /* 0x000fe40004800000 */
[----:B------:R-:W-:Y:S01]  /*0e90*/  LOP3.LUT R5, R14, R5, RZ, 0xc0, !PT ;  /* 0x000000050e057212 */ /* 0x000fe200078ec0ff */
[----:B------:R-:W-:Y:S02]  /*0ea0*/  IMAD R9, R3, R4, R12 ;  /* 0x0000000403097224 */ /* 0x000fe400078e020c */
[----:B--2---:R-:W-:-:S02]  /*0eb0*/  IMAD R3, R8, R21, R20 ;  /* 0x0000001508037224 */ /* 0x004fc400078e0214 */
[----:B---3--:R-:W-:Y:S02]  /*0ec0*/  IMAD R6, R9, R25, R6 ;  /* 0x0000001909067224 */ /* 0x008fe400078e0206 */
[----:B------:R-:W-:Y:S02]  /*0ed0*/  IMAD R103, R3, R24, R5 ;  /* 0x0000001803677224 */ /* 0x000fe400078e0205 */
[----:B------:R-:W-:-:S03]  /*0ee0*/  IMAD.MOV.U32 R4, RZ, RZ, 0x1 ;  /* 0x00000001ff047424 */ /* 0x000fc600078e00ff */
[----:B------:R-:W-:Y:S02]  /*0ef0*/  SEL R100, R103, R6, !P1 ;  /* 0x0000000667647207 */ /* 0x000fe40004800000 */
[----:B------:R-:W-:Y:S02]  /*0f00*/  PRMT R3, R4, 0x7610, R3 ;  /* 0x0000761004037816 */ /* 0x000fe40000000003 */
[----:B------:R-:W-:-:S07]  /*0f10*/  SEL R103, R6, R103, !P1 ;  /* 0x0000006706677207 */ /* 0x000fce0004800000 */
.L_x_8:
[----:B------:R-:W-:-:S08]  /*0f20*/  NOP ;  /* 0x0000000000007918 */ /* 0x000fd00000000000 */
[----:B------:R-:W0:Y:S02]  /*0f30*/  USETMAXREG.TRY_ALLOC.CTAPOOL UP0, 0xe8 ;  /* 0x000000e8000079c8 */ /* 0x000e240008000600 */
[----:B0-----:R-:W-:-:S13]  /*0f40*/  PLOP3.LUT P0, PT, PT, PT, UP0, 0x80, 0x0 ;  /* 0x000000000000781c */ /* 0x001fda0003f0f008 */
[----:B------:R-:W-:Y:S05]  /*0f50*/  @!P0 BRA `(.L_x_8) ;  /* 0xfffffffc00f08947 */ /* 0x000fea000383ffff */
[----:B------:R-:W-:Y:S01]  /*0f60*/  ULDC.64 UR4, c[0x0][0x598] ;  /* 0x0001660000047ab9 */ /* 0x000fe20000000a00 */
[----:B------:R-:W-:Y:S01]  /*0f70*/  ULDC.64 UR36, c[0x0][0x208] ;  /* 0x0000820000247ab9 */ /* 0x000fe20000000a00 */
[----:B------:R-:W-:-:S04]  /*0f80*/  ISETP.NE.U32.AND P0, PT, RZ, UR4, PT ;  /* 0x00000004ff007c0c */ /* 0x000fc8000bf05070 */
[----:B------:R-:W-:-:S13]  /*0f90*/  ISETP.NE.AND.EX P0, PT, RZ, UR5, PT, P0 ;  /* 0x00000005ff007c0c */ /* 0x000fda000bf05300 */
[----:B------:R-:W-:Y:S05]  /*0fa0*/  @!P0 BRA `(.L_x_11) ;  /* 0x00000000001c8947 */ /* 0x000fea0003800000 */
[----:B------:R-:W0:Y:S02]  /*0fb0*/  LDC.64 R4, c[0x0][0x598] ;  /* 0x00016600ff047b82 */ /* 0x000e240000000a00 */
[----:B0-----:R-:W2:Y:S02]  /*0fc0*/  LDG.E.64 R4, desc[UR36][R4.64] ;  /* 0x0000002404047981 */ /* 0x001ea4000c1e1b00 */
[----:B--2---:R-:W-:-:S04]  /*0fd0*/  ISETP.NE.U32.AND P0, PT, R4, RZ, PT ;  /* 0x000000ff0400720c */ /* 0x004fc80003f05070 */
[----:B------:R-:W-:-:S13]  /*0fe0*/  ISETP.NE.AND.EX P0, PT, R5, RZ, PT, P0 ;  /* 0x000000ff0500720c */ /* 0x000fda0003f05300 */
[----:B------:R-:W-:Y:S05]  /*0ff0*/  @!P0 BRA `(.L_x_11) ;  /* 0x0000000000088947 */ /* 0x000fea0003800000 */
[----:B------:R0:W5:Y:S01]  /*1000*/  LD.E R23, desc[UR36][R4.64] ;  /* 0x0000002404177980 */ /* 0x000162000c101900 */
[----:B------:R-:W-:Y:S05]  /*1010*/  BRA `(.L_x_12) ;  /* 0x0000000000247947 */ /* 0x000fea0003800000 */
.L_x_11:
[----:B------:R-:W-:Y:S02]  /*1020*/  ULDC.64 UR4, c[0x0][0x588] ;  /* 0x0001620000047ab9 */ /* 0x000fe40000000a00 */
[----:B------:R-:W-:-:S04]  /*1030*/  ISETP.NE.U32.AND P0, PT, RZ, UR4, PT ;  /* 0x00000004ff007c0c */ /* 0x000fc8000bf05070 */
[----:B------:R-:W-:-:S13]  /*1040*/  ISETP.NE.AND.EX P0, PT, RZ, UR5, PT, P0 ;  /* 0x00000005ff007c0c */ /* 0x000fda000bf05300 */
[----:B------:R-:W-:Y:S05]  /*1050*/  @!P0 BRA `(.L_x_13) ;  /* 0x00000000000c8947 */ /* 0x000fea0003800000 */
[----:B------:R-:W0:Y:S02]  /*1060*/  LDC.64 R4, c[0x0][0x588] ;  /* 0x00016200ff047b82 */ /* 0x000e240000000a00 */
[----:B0-----:R1:W5:Y:S01]  /*1070*/  LDG.E R23, desc[UR36][R4.64] ;  /* 0x0000002404177981 */ /* 0x001362000c1e1900 */
[----:B------:R-:W-:Y:S05]  /*1080*/  BRA `(.L_x_12) ;  /* 0x0000000000087947 */ /* 0x000fea0003800000 */
.L_x_13:
[----:B------:R-:W-:Y:S02]  /*1090*/  ULDC UR4, c[0x0][0x580] ;  /* 0x0001600000047ab9 */ /* 0x000fe40000000800 */
[----:B------:R-:W-:-:S07]  /*10a0*/  IMAD.U32 R23, RZ, RZ, UR4 ;  /* 0x00000004ff177e24 */ /* 0x000fce000f8e00ff */
.L_x_12:
[----:B------:R-:W-:Y:S02]  /*10b0*/  ULDC.64 UR4, c[0x0][0x5a0] ;  /* 0x0001680000047ab9 */ /* 0x000fe40000000a00 */
[----:B------:R-:W-:-:S04]  /*10c0*/  ISETP.NE.U32.AND P0, PT, RZ, UR4, PT ;  /* 0x00000004ff007c0c */ /* 0x000fc8000bf05070 */
[----:B------:R-:W-:-:S13]  /*10d0*/  ISETP.NE.AND.EX P0, PT, RZ, UR5, PT, P0 ;  /* 0x00000005ff007c0c */ /* 0x000fda000bf05300 */
[----:B------:R-:W-:Y:S05]  /*10e0*/  @!P0 BRA `(.L_x_14) ;  /* 0x00000000001c8947 */ /* 0x000fea0003800000 */
[----:B01----:R-:W0:Y:S02]  /*10f0*/  LDC.64 R4, c[0x0][0x5a0] ;  /* 0x00016800ff047b82 */ /* 0x003e240000000a00 */
[----:B0-----:R-:W2:Y:S02]  /*1100*/  LDG.E.64 R4, desc[UR36][R4.64] ;  /* 0x0000002404047981 */ /* 0x001ea4000c1e1b00 */
[----:B--2---:R-:W-:-:S04]  /*1110*/  ISETP.NE.U32.AND P0, PT, R4, RZ, PT ;  /* 0x000000ff0400720c */ /* 0x004fc80003f05070 */
[----:B------:R-:W-:-:S13]  /*1120*/  ISETP.NE.AND.EX P0, PT, R5, RZ, PT, P0 ;  /* 0x000000ff0500720c */ /* 0x000fda0003f05300 */
[----:B------:R-:W-:Y:S05]  /*1130*/  @!P0 BRA `(.L_x_14) ;  /* 0x0000000000088947 */ /* 0x000fea0003800000 */
[----:B------:R0:W5:Y:S01]  /*1140*/  LD.E R90, desc[UR36][R4.64] ;  /* 0x00000024045a7980 */ /* 0x000162000c101900 */
[----:B------:R-:W-:Y:S05]  /*1150*/  BRA `(.L_x_15) ;  /* 0x0000000000247947 */ /* 0x000fea0003800000 */
.L_x_14:
[----:B------:R-:W-:Y:S02]  /*1160*/  ULDC.64 UR4, c[0x0][0x590] ;  /* 0x0001640000047ab9 */ /* 0x000fe40000000a00 */
[----:B------:R-:W-:-:S04]  /*1170*/  ISETP.NE.U32.AND P0, PT, RZ, UR4, PT ;  /* 0x00000004ff007c0c */ /* 0x000fc8000bf05070 */
[----:B------:R-:W-:-:S13]  /*1180*/  ISETP.NE.AND.EX P0, PT, RZ, UR5, PT, P0 ;  /* 0x00000005ff007c0c */ /* 0x000fda000bf05300 */
[----:B------:R-:W-:Y:S05]  /*1190*/  @!P0 BRA `(.L_x_16) ;  /* 0x00000000000c8947 */ /* 0x000fea0003800000 */
[----:B------:R-:W2:Y:S02]  /*11a0*/  LDC.64 R90, c[0x0][0x590] ;  /* 0x00016400ff5a7b82 */ /* 0x000ea40000000a00 */
[----:B--2---:R2:W5:Y:S01]  /*11b0*/  LDG.E R90, desc[UR36][R90.64] ;  /* 0x000000245a5a7981 */ /* 0x004562000c1e1900 */
[----:B------:R-:W-:Y:S05]  /*11c0*/  BRA `(.L_x_15) ;  /* 0x0000000000087947 */ /* 0x000fea0003800000 */
.L_x_16:
[----:B------:R-:W-:Y:S02]  /*11d0*/  ULDC UR4, c[0x0][0x584] ;  /* 0x0001610000047ab9 */ /* 0x000fe40000000800 */
[----:B------:R-:W-:-:S07]  /*11e0*/  IMAD.U32 R90, RZ, RZ, UR4 ;  /* 0x00000004ff5a7e24 */ /* 0x000fce000f8e00ff */
.L_x_15:
[----:B------:R-:W-:-:S13]  /*11f0*/  LOP3.LUT P0, RZ, R3, 0xff, RZ, 0xc0, !PT ;  /* 0x000000ff03ff7812 */ /* 0x000fda000780c0ff */
[----:B------:R-:W-:Y:S05]  /*1200*/  @!P0 EXIT ;  /* 0x000000000000894d */ /* 0x000fea0003800000 */
[----:B------:R-:W3:Y:S01]  /*1210*/  LDC R93, c[0x0][0x658] ;  /* 0x00019600ff5d7b82 */ /* 0x000ee20000000800 */
[----:B------:R-:W-:Y:S01]  /*1220*/  LOP3.LUT R7, R7, 0x1, RZ, 0xc0, !PT ;  /* 0x0000000107077812 */ /* 0x000fe200078ec0ff */
[----:B------:R-:W-:Y:S01]  /*1230*/  ULDC.64 UR6, c[0x0][0x288] ;  /* 0x0000a20000067ab9 */ /* 0x000fe20000000a00 */
[----:B------:R-:W-:Y:S01]  /*1240*/  SHF.R.U32.HI R3, RZ, 0x2, R95 ;  /* 0x00000002ff037819 */ /* 0x000fe2000001165f */
[----:B------:R-:W-:Y:S01]  /*1250*/  UIADD3 UR4, UR7, 0x7f, URZ ;  /* 0x0000007f07047890 */ /* 0x000fe2000fffe03f */
[----:B------:R-:W-:Y:S01]  /*1260*/  SHF.R.U32.HI R0, RZ, 0x1, R0 ;  /* 0x00000001ff007819 */ /* 0x000fe20000011600 */
[----:B------:R-:W-:Y:S01]  /*1270*/  IMAD.SHL.U32 R88, R7, 0x40, RZ ;  /* 0x0000004007587824 */ /* 0x000fe200078e00ff */
[----:B------:R-:W-:Y:S01]  /*1280*/  LOP3.LUT R3, R3, 0x7, RZ, 0xc0, !PT ;  /* 0x0000000703037812 */ /* 0x000fe200078ec0ff */
[----:B------:R-:W4:Y:S01]  /*1290*/  LDC.64 R8, c[0x0][0x5c8] ;  /* 0x00017200ff087b82 */ /* 0x000f220000000a00 */
[----:B------:R-:W-:Y:S01]  /*12a0*/  USHF.R.S32.HI UR5, URZ, 0x1f, UR4 ;  /* 0x0000001f3f057899 */ /* 0x000fe20008011404 */
[----:B------:R-:W-:Y:S01]  /*12b0*/  LOP3.LUT R0, R0, 0x30, RZ, 0xc0, !PT ;  /* 0x0000003000007812 */ /* 0x000fe200078ec0ff */
[----:B------:R-:W-:Y:S01]  /*12c0*/  IMAD.MOV.U32 R6, RZ, RZ, 0x1 ;  /* 0x00000001ff067424 */ /* 0x000fe200078e00ff */
[--C-:B------:R-:W-:Y:S01]  /*12d0*/  LOP3.LUT R88, R88, 0x40, R3.reuse, 0xe2, !PT ;  /* 0x0000004058587812 */ /* 0x100fe200078ee203 */
[----:B------:R-:W-:Y:S01]  /*12e0*/  ULEA.HI UR5, UR5, UR4, URZ, 0x7 ;  /* 0x0000000405057291 */ /* 0x000fe2000f8f383f */
[-C--:B01----:R-:W-:Y:S01]  /*12f0*/  IADD3 R4, RZ, -R0.reuse, -R3 ;  /* 0x80000000ff047210 */ /* 0x083fe20007ffe803 */
[----:B------:R-:W-:Y:S01]  /*1300*/  IMAD.U32 R5, RZ, RZ, UR6 ;  /* 0x00000006ff057e24 */ /* 0x000fe2000f8e00ff */
[----:B------:R-:W0:Y:S01]  /*1310*/  LDC R97, c[0x0][0x600] ;  /* 0x00018000ff617b82 */ /* 0x000e220000000800 */
[----:B------:R-:W-:Y:S01]  /*1320*/  LOP3.LUT R88, R88, R0, RZ, 0xfc, !PT ;  /* 0x0000000058587212 */ /* 0x000fe200078efcff */
[----:B------:R-:W-:Y:S01]  /*1330*/  IMAD.MOV.U32 R0, RZ, RZ, -0x1 ;  /* 0xffffffffff007424 */ /* 0x000fe200078e00ff */
[----:B------:R-:W-:Y:S01]  /*1340*/  USHF.R.S32.HI UR43, URZ, 0x7, UR5 ;  /* 0x000000073f2b7899 */ /* 0x000fe20008011405 */
[----:B------:R-:W-:Y:S01]  /*1350*/  LOP3.LUT R94, R95, 0x3, RZ, 0xc0, !PT ;  /* 0x000000035f5e7812 */ /* 0x000fe200078ec0ff */
[----:B------:R-:W-:Y:S01]  /*1360*/  IMAD R4, R7, -0x40, R4 ;  /* 0xffffffc007047824 */ /* 0x000fe200078e0204 */
[C---:B------:R-:W-:Y:S01]  /*1370*/  LOP3.LUT R96, R95.reuse, 0x80, RZ, 0xc0, !PT ;  /* 0x000000805f607812 */ /* 0x040fe200078ec0ff */
[----:B------:R-:W-:Y:S01]  /*1380*/  UISETP.LT.AND UP0, UPT, UR43, 0x1, UPT ;  /* 0x000000012b00788c */ /* 0x000fe2000bf01270 */
[-C--:B---3--:R-:W-:Y:S01]  /*1390*/  SHF.L.U32 R0, R0, R93.reuse, RZ ;  /* 0x0000005d00007219 */ /* 0x088fe200000006ff */
[----:B------:R-:W-:Y:S01]  /*13a0*/  ULDC UR4, c[0x0][0x284] ;  /* 0x0000a10000047ab9 */ /* 0x000fe20000000800 */
[----:B------:R-:W-:Y:S01]  /*13b0*/  IMAD R94, R94, -0x2, R5 ;  /* 0xfffffffe5e5e7824 */ /* 0x000fe200078e0205 */
[----:B------:R-:W-:Y:S01]  /*13c0*/  USEL UR44, UR43, 0x1, UP0 ;  /* 0x000000012b2c7887 */ /* 0x000fe20008000000 */
[----:B------:R-:W-:Y:S01]  /*13d0*/  SHF.L.U32 R93, R6, R93, RZ ;  /* 0x0000005d065d7219 */ /* 0x000fe200000006ff */
[----:B------:R-:W-:Y:S01]  /*13e0*/  IMAD.SHL.U32 R95, R95, 0x2, RZ ;  /* 0x000000025f5f7824 */ /* 0x000fe200078e00ff */
[----:B------:R-:W-:Y:S01]  /*13f0*/  LOP3.LUT R102, R18, 0x1, RZ, 0xfc, !PT ;  /* 0x0000000112667812 */ /* 0x000fe200078efcff */
[----:B------:R-:W-:Y:S01]  /*1400*/  VIADD R99, R4, UR4 ;  /* 0x0000000404637c36 */ /* 0x000fe20008000000 */
[C---:B----4-:R-:W-:Y:S01]  /*1410*/  SHF.L.U64.HI R92, R8.reuse, 0x3, R9 ;  /* 0x00000003085c7819 */ /* 0x050fe20000010209 */
[----:B--2---:R-:W-:Y:S01]  /*1420*/  IMAD.SHL.U32 R91, R8, 0x8, RZ ;  /* 0x00000008085b7824 */ /* 0x004fe200078e00ff */
[----:B------:R-:W-:Y:S01]  /*1430*/  SHF.R.U32.HI R96, RZ, 0x7, R96 ;  /* 0x00000007ff607819 */ /* 0x000fe20000011660 */
[----:B------:R-:W-:Y:S01]  /*1440*/  IMAD.MOV.U32 R89, RZ, RZ, RZ ;  /* 0x000000ffff597224 */ /* 0x000fe200078e00ff */
[----:B------:R-:W-:Y:S01]  /*1450*/  LOP3.LUT R98, RZ, R0, RZ, 0x33, !PT ;  /* 0x00000000ff627212 */ /* 0x000fe200078e33ff */
[----:B------:R-:W-:Y:S01]  /*1460*/  UIADD3 UR44, UR43, -UR44, URZ ;  /* 0x8000002c2b2c7290 */ /* 0x000fe2000fffe03f */
[----:B------:R-:W-:Y:S01]  /*1470*/  UMOV UR40, URZ ;  /* 0x0000003f00287c82 */ /* 0x000fe20008000000 */
[----:B0-----:R-:W-:Y:S01]  /*1480*/  VIADD R97, R97, 0xffffffff ;  /* 0xffffffff61617836 */ /* 0x001fe20000000000 */
[----:B------:R-:W-:-:S09]  /*1490*/  UMOV UR42, URZ ;  /* 0x0000003f002a7c82 */ /* 0x000fd20008000000 */
.L_x_162:
[----:B0-----:R-:W0:Y:S01]  /*14a0*/  SHFL.IDX PT, R0, R96, RZ, 0x1f ;  /* 0x00001fff60007589 */ /* 0x001e2200000e0000 */
[----:B-1----:R-:W1:Y:S01]  /*14b0*/  S2UR UR7, SR_CgaCtaId ;  /* 0x00000000000779c3 */ /* 0x002e620000008800 */
[----:B------:R-:W-:Y:S01]  /*14c0*/  UMOV UR6, 0x400 ;  /* 0x0000040000067882 */ /* 0x000fe20000000000 */
[----:B0-----:R-:W-:Y:S01]  /*14d0*/  R2UR UR4, R0 ;  /* 0x00000000000472ca */ /* 0x001fe200000e0000 */
[----:B-1----:R-:W-:-:S12]  /*14e0*/  ULEA UR6, UR7, UR6, 0x18 ;  /* 0x0000000607067291 */ /* 0x002fd8000f8ec03f */
[----:B------:R-:W-:-:S04]  /*14f0*/  ULEA.HI UR5, UR4, UR4, URZ, 0x1 ;  /* 0x0000000404057291 */ /* 0x000fc8000f8f083f */
[----:B------:R-:W-:-:S04]  /*1500*/  ULOP3.LUT UR5, UR5, 0x7fffe, URZ, 0xc0, !UPT ;  /* 0x0007fffe05057892 */ /* 0x000fc8000f8ec03f */
[----:B------:R-:W-:-:S03]  /*1510*/  UIADD3 UR5, UR4, -UR5, URZ ;  /* 0x8000000504057290 */ /* 0x000fc6000fffe03f */
[----:B------:R-:W-:Y:S01]  /*1520*/  ULDC UR4, c[0x0][0x28c] ;  /* 0x0000a30000047ab9 */ /* 0x000fe20000000800 */
[----:B------:R-:W-:Y:S01]  /*1530*/  ULEA UR5, UR5, UR6, 0xd ;  /* 0x0000000605057291 */ /* 0x000fe2000f8e683f */
[----:B------:R-:W-:-:S03]  /*1540*/  ISETP.LT.AND P0, PT, RZ, UR4, PT ;  /* 0x00000004ff007c0c */ /* 0x000fc6000bf01270 */
[----:B------:R-:W-:-:S04]  /*1550*/  UIADD3 UR5, UR5, 0x100, URZ ;  /* 0x0000010005057890 */ /* 0x000fc8000fffe03f */
[----:B------:R-:W-:-:S04]  /*1560*/  USHF.R.U32.HI UR5, URZ, 0x4, UR5 ;  /* 0x000000043f057899 */ /* 0x000fc80008011605 */
[----:B------:R-:W-:-:S04]  /*1570*/  ULOP3.LUT UR5, UR5, 0x3fff, URZ, 0xc0, !UPT ;  /* 0x00003fff05057892 */ /* 0x000fc8000f8ec03f */
[----:B------:R-:W-:Y:S01]  /*1580*/  ULOP3.LUT UR45, UR5, 0x10000, URZ, 0xfc, !UPT ;  /* 0x00010000052d7892 */ /* 0x000fe2000f8efc3f */
[----:B--2345:R-:W-:Y:S11]  /*1590*/  @P0 BRA `(.L_x_17) ;  /* 0x0000000000400947 */ /* 0x03cff60003800000 */
[----:B------:R-:W-:Y:S01]  /*15a0*/  MOV R0, 0x0 ;  /* 0x0000000000007802 */ /* 0x000fe20000000f00 */
[----:B------:R-:W-:Y:S01]  /*15b0*/  ULDC.64 UR4, c[0x4][0x68] ;  /* 0x01001a0000047ab9 */ /* 0x000fe20000000a00 */
[----:B------:R-:W-:Y:S01]  /*15c0*/  ULDC.64 UR6, c[0x4][0x8] ;  /* 0x0100020000067ab9 */ /* 0x000fe20000000a00 */
[----:B------:R-:W-:Y:S01]  /*15d0*/  IMAD.U32 R4, RZ, RZ, UR4 ;  /* 0x00000004ff047e24 */ /* 0x000fe2000f8e00ff */
[----:B------:R0:W1:Y:S01]  /*15e0*/  LDC.64 R14, c[0x4][R0] ;  /* 0x01000000000e7b82 */ /* 0x0000620000000a00 */
[----:B------:R-:W-:Y:S01]  /*15f0*/  IMAD.U32 R5, RZ, RZ, UR5 ;  /* 0x00000005ff057e24 */ /* 0x000fe2000f8e00ff */
[----:B------:R-:W-:Y:S01]  /*1600*/  ULDC.64 UR4, c[0x4][0x70] ;  /* 0x01001c0000047ab9 */ /* 0x000fe20000000a00 */
[----:B------:R-:W-:Y:S02]  /*1610*/  IMAD.U32 R10, RZ, RZ, UR6 ;  /* 0x00000006ff0a7e24 */ /* 0x000fe4000f8e00ff */
[----:B------:R-:W-:Y:S02]  /*1620*/  IMAD.U32 R6, RZ, RZ, UR4 ;  /* 0x00000004ff067e24 */ /* 0x000fe4000f8e00ff */
[----:B------:R-:W-:-:S02]  /*1630*/  IMAD.U32 R7, RZ, RZ, UR5 ;  /* 0x00000005ff077e24 */ /* 0x000fc4000f8e00ff */
[----:B------:R-:W-:Y:S02]  /*1640*/  IMAD.U32 R11, RZ, RZ, UR7 ;  /* 0x00000007ff0b7e24 */ /* 0x000fe4000f8e00ff */
[----:B------:R-:W-:Y:S02]  /*1650*/  IMAD.MOV.U32 R8, RZ, RZ, 0x1e1 ;  /* 0x000001e1ff087424 */ /* 0x000fe400078e00ff */
[----:B------:R-:W-:Y:S02]  /*1660*/  IMAD.MOV.U32 R12, RZ, RZ, 0x1 ;  /* 0x00000001ff0c7424 */ /* 0x000fe400078e00ff */
[----:B0-----:R-:W-:-:S07]  /*1670*/  IMAD.MOV.U32 R13, RZ, RZ, RZ ;  /* 0x000000ffff0d7224 */ /* 0x001fce00078e00ff */
[----:B------:R-:W-:-:S07]  /*1680*/  LEPC R20, `(.L_x_17) ;  /* 0x000000001014794e */ /* 0x000fce0000000000 */
[----:B-1---5:R-:W-:Y:S05]  /*1690*/  CALL.ABS.NOINC R14 ;  /* 0x000000000e007343 */ /* 0x022fea0003c00000 */
.L_x_17:
[----:B------:R-:W-:-:S13]  /*16a0*/  ISETP.NE.AND P0, PT, R102, 0x3, PT ;  /* 0x000000036600780c */ /* 0x000fda0003f05270 */
[----:B------:R-:W-:Y:S05]  /*16b0*/  @!P0 BRA `(.L_x_18) ;  /* 0x0000000000048947 */ /* 0x000fea0003800000 */
[----:B------:R-:W-:Y:S01]  /*16c0*/  BPT.TRAP 0x1 ;  /* 0x000000040000795c */ /* 0x000fe20000300000 */
.L_x_18:
[----:B------:R-:W0:Y:S01]  /*16d0*/  S2UR UR5, SR_CgaCtaId ;  /* 0x00000000000579c3 */ /* 0x000e220000008800 */
[----:B------:R-:W-:Y:S01]  /*16e0*/  UMOV UR4, 0x400 ;  /* 0x0000040000047882 */ /* 0x000fe20000000000 */
[----:B------:R-:W-:Y:S02]  /*16f0*/  IMAD.U32 R0, RZ, RZ, UR40 ;  /* 0x00000028ff007e24 */ /* 0x000fe4000f8e00ff */
[----:B------:R-:W-:-:S03]  /*1700*/  IMAD.U32 R3, RZ, RZ, UR42 ;  /* 0x0000002aff037e24 */ /* 0x000fc6000f8e00ff */
[----:B------:R-:W-:Y:S01]  /*1710*/  SHF.L.U32 R0, R0, 0x1f, RZ ;  /* 0x0000001f00007819 */ /* 0x000fe200000006ff */
[----:B0-----:R-:W-:-:S06]  /*1720*/  ULEA UR4, UR5, UR4, 0x18 ;  /* 0x0000000405047291 */ /* 0x001fcc000f8ec03f */
[----:B------:R-:W-:-:S04]  /*1730*/  IMAD.U32 R6, RZ, RZ, UR4 ;  /* 0x00000004ff067e24 */ /* 0x000fc8000f8e00ff */
[----:B------:R-:W-:-:S04]  /*1740*/  IMAD R3, R3, 0x8, R6 ;  /* 0x0000000803037824 */ /* 0x000fc800078e0206 */
[----:B------:R0:W1:Y:S01]  /*1750*/  SYNCS.PHASECHK.TRANS64.TRYWAIT P1, [R3+URZ], R0 ;  /* 0x00000000030075a7 */ /* 0x000062000802017f */
[----:B------:R-:W-:Y:S05]  /*1760*/  @!P0 BRA `(.L_x_19) ;  /* 0x0000000000048947 */ /* 0x000fea0003800000 */
[----:B------:R-:W-:Y:S01]  /*1770*/  BPT.TRAP 0x1 ;  /* 0x000000040000795c */ /* 0x000fe20000300000 */
.L_x_19:
[----:B------:R-:W-:-:S05]  /*1780*/  IMAD.U32 R4, RZ, RZ, UR44 ;  /* 0x0000002cff047e24 */ /* 0x000fca000f8e00ff */
[----:B------:R-:W-:Y:S01]  /*1790*/  ISETP.GE.AND P2, PT, R4, 0x1, PT ;  /* 0x000000010400780c */ /* 0x000fe20003f46270 */
[----:B-1----:R-:W-:-:S12]  /*17a0*/  @P1 BRA `(.L_x_20) ;  /* 0x0000000000081947 */ /* 0x002fd80003800000 */
[----:B------:R-:W1:Y:S02]  /*17b0*/  SYNCS.PHASECHK.TRANS64.TRYWAIT P1, [R3+URZ], R0 ;  /* 0x00000000030075a7 */ /* 0x000e64000802017f */
[----:B-1----:R-:W-:Y:S05]  /*17c0*/  @!P1 BRA `(.L_x_21) ;  /* 0x0000006800e89947 */ /* 0x002fea0003800000 */
.L_x_20:
[----:B------:R-:W-:Y:S05]  /*17d0*/  WARPSYNC.ALL ;  /* 0x0000000000007948 */ /* 0x000fea0003800000 */
[----:B------:R-:W-:Y:S01]  /*17e0*/  R2UR UR4, R6 ;  /* 0x00000000060472ca */ /* 0x000fe200000e0000 */
[----:B------:R-:W-:Y:S01]  /*17f0*/  ULEA UR5, UR42, UR45, 0xb ;  /* 0x0000002d2a057291 */ /* 0x000fe2000f8e583f */
[----:B------:R-:W-:Y:S01]  /*1800*/  WARPGROUP.ARRIVE ;  /* 0x00000000000079c5 */ /* 0x000fe20000000000 */
[----:B------:R-:W-:Y:S01]  /*1810*/  UMOV UR9, 0x40000040 ;  /* 0x4000004000097882 */ /* 0x000fe20000000000 */
[----:B------:R-:W-:-:S04]  /*1820*/  UMOV UR11, 0x40000040 ;  /* 0x40000040000b7882 */ /* 0x000fc80000000000 */
[----:B------:R-:W-:-:S05]  /*1830*/  UMOV UR8, UR5 ;  /* 0x0000000500087c82 */ /* 0x000fca0008000000 */
[----:B------:R-:W-:-:S04]  /*1840*/  UIADD3 UR4, UR4, 0x28100, URZ ;  /* 0x0002810004047890 */ /* 0x000fc8000fffe03f */
[----:B------:R-:W-:-:S04]  /*1850*/  USHF.R.U32.HI UR4, URZ, 0x4, UR4 ;  /* 0x000000043f047899 */ /* 0x000fc80008011604 */
[----:B------:R-:W-:-:S04]  /*1860*/  ULOP3.LUT UR4, UR4, 0x3fff, URZ, 0xc0, !UPT ;  /* 0x00003fff04047892 */ /* 0x000fc8000f8ec03f */
[----:B------:R-:W-:-:S04]  /*1870*/  ULOP3.LUT UR4, UR4, 0x10000, URZ, 0xfc, !UPT ;  /* 0x0001000004047892 */ /* 0x000fc8000f8efc3f */
[----:B------:R-:W-:-:S07]  /*1880*/  ULEA UR6, UR42, UR4, 0xb ;  /* 0x000000042a067291 */ /* 0x000fce000f8e583f */
[----:B------:R-:W-:Y:S02]  /*1890*/  UMOV UR10, UR6 ;  /* 0x00000006000a7c82 */ /* 0x000fe40008000000 */
[----:B------:R-:W-:Y:S01]  /*18a0*/  HGMMA.64x128x16.F32.BF16 R24, gdesc[UR8], RZ, !UPT, gsb0 ;  /* 0x01e00000081879f0 */ /* 0x000fe2000c0018ff */
[----:B------:R-:W-:Y:S02]  /*18b0*/  UIADD3 UR8, UR5, 0x2, URZ ;  /* 0x0000000205087890 */ /* 0x000fe4000fffe03f */
[----:B------:R-:W-:Y:S01]  /*18c0*/  UIADD3 UR10, UR6, 0x2, URZ ;  /* 0x00000002060a7890 */ /* 0x000fe2000fffe03f */
[----:B------:R-:W-:Y:S01]  /*18d0*/  UMOV UR9, 0x40000040 ;  /* 0x4000004000097882 */ /* 0x000fe20000000000 */
[----:B------:R-:W-:Y:S01]  /*18e0*/  UMOV UR11, 0x40000040 ;  /* 0x40000040000b7882 */ /* 0x000fe20000000000 */
[----:B------:R-:W-:Y:S02]  /*18f0*/  WARPGROUP.DEPBAR.LE gsb0, 0x0 ;  /* 0x00008000000079c5 */ /* 0x000fe40000010000 */
[----:B------:R-:W-:-:S06]  /*1900*/  WARPGROUP.ARRIVE ;  /* 0x00000000000079c5 */ /* 0x000fcc0000000000 */
[----:B------:R-:W-:Y:S01]  /*1910*/  HGMMA.64x128x16.F32.BF16 R24, gdesc[UR8], R24, gsb0 ;  /* 0x01e00000081879f0 */ /* 0x000fe20008001818 */
        /* <DEDUP_REMOVED lines=41> */
[----:B------:R-:W-:Y:S03]  /*1bb0*/  HGMMA.64x128x16.F32.BF16 R24, gdesc[UR8], R24, gsb0 ;  /* 0x01e00000081879f0 */ /* 0x000fe60008001818 */
[----:B------:R-:W-:Y:S02]  /*1bc0*/  WARPGROUP.DEPBAR.LE gsb0, 0x0 ;  /* 0x00008000000079c5 */ /* 0x000fe40000010000 */
[----:B------:R-:W-:Y:S05]  /*1bd0*/  @!P2 BRA `(.L_x_22) ;  /* 0x000000040098a947 */ /* 0x000fea0003800000 */
[----:B------:R-:W-:Y:S01]  /*1be0*/  UIADD3 UR5, UR42, 0x1, URZ ;  /* 0x000000012a057890 */ /* 0x000fe2000fffe03f */
[----:B01----:R-:W-:Y:S02]  /*1bf0*/  IMAD.U32 R0, RZ, RZ, UR44 ;  /* 0x0000002cff007e24 */ /* 0x003fe4000f8e00ff */
[----:B------:R-:W-:Y:S01]  /*1c00*/  IMAD.U32 R3, RZ, RZ, UR42 ;  /* 0x0000002aff037e24 */ /* 0x000fe2000f8e00ff */
[----:B------:R-:W-:-:S04]  /*1c10*/  UISETP.NE.AND UP0, UPT, UR5, 0x5, UPT ;  /* 0x000000050500788c */ /* 0x000fc8000bf05270 */
[----:B------:R-:W-:Y:S02]  /*1c20*/  USEL UR6, URZ, 0x1, UP0 ;  /* 0x000000013f067887 */ /* 0x000fe40008000000 */
[----:B------:R-:W-:Y:S02]  /*1c30*/  USEL UR5, UR5, URZ, UP0 ;  /* 0x0000003f05057287 */ /* 0x000fe40008000000 */
[----:B------:R-:W-:-:S06]  /*1c40*/  ULOP3.LUT UR6, UR40, UR6, URZ, 0x3c, !UPT ;  /* 0x0000000628067292 */ /* 0x000fcc000f8e3c3f */
[----:B------:R-:W-:-:S07]  /*1c50*/  IMAD.U32 R7, RZ, RZ, UR6 ;  /* 0x00000006ff077e24 */ /* 0x000fce000f8e00ff */
.L_x_29:
[----:B------:R-:W-:Y:S05]  /*1c60*/  @!P0 BRA `(.L_x_23) ;  /* 0x0000000000048947 */ /* 0x000fea0003800000 */
[----:B------:R-:W-:Y:S01]  /*1c70*/  BPT.TRAP 0x1 ;  /* 0x000000040000795c */ /* 0x000fe20000300000 */
.L_x_23:
[----:B------:R-:W0:Y:S01]  /*1c80*/  S2UR UR7, SR_CgaCtaId ;  /* 0x00000000000779c3 */ /* 0x000e220000008800 */
[----:B------:R-:W-:Y:S01]  /*1c90*/  UMOV UR6, 0x400 ;  /* 0x0000040000067882 */ /* 0x000fe20000000000 */
[----:B------:R-:W-:Y:S01]  /*1ca0*/  IMAD.U32 R5, RZ, RZ, UR5 ;  /* 0x00000005ff057e24 */ /* 0x000fe2000f8e00ff */
[----:B------:R-:W-:Y:S01]  /*1cb0*/  SHF.L.U32 R4, R7, 0x1f, RZ ;  /* 0x0000001f07047819 */ /* 0x000fe200000006ff */
[----:B0-----:R-:W-:-:S06]  /*1cc0*/  ULEA UR6, UR7, UR6, 0x18 ;  /* 0x0000000607067291 */ /* 0x001fcc000f8ec03f */
[----:B------:R-:W-:-:S04]  /*1cd0*/  IMAD.U32 R6, RZ, RZ, UR6 ;  /* 0x00000006ff067e24 */ /* 0x000fc8000f8e00ff */
[----:B------:R-:W-:-:S04]  /*1ce0*/  IMAD R5, R5, 0x8, R6 ;  /* 0x0000000805057824 */ /* 0x000fc800078e0206 */
[----:B------:R0:W1:Y:S01]  /*1cf0*/  SYNCS.PHASECHK.TRANS64.TRYWAIT P1, [R5+URZ], R4 ;  /* 0x00000004050075a7 */ /* 0x000062000802017f */
[----:B------:R-:W-:Y:S05]  /*1d00*/  @!P0 BRA `(.L_x_24) ;  /* 0x0000000000048947 */ /* 0x000fea0003800000 */
[----:B------:R-:W-:Y:S01]  /*1d10*/  BPT.TRAP 0x1 ;  /* 0x000000040000795c */ /* 0x000fe20000300000 */
.L_x_24:
[----:B-1----:R-:W-:Y:S05]  /*1d20*/  @P1 BRA `(.L_x_25) ;  /* 0x0000000000081947 */ /* 0x002fea0003800000 */
[----:B------:R-:W1:Y:S02]  /*1d30*/  SYNCS.PHASECHK.TRANS64.TRYWAIT P1, [R5+URZ], R4 ;  /* 0x00000004050075a7 */ /* 0x000e64000802017f */
[----:B-1----:R-:W-:Y:S05]  /*1d40*/  @!P1 BRA `(.L_x_26) ;  /* 0x00000064009c9947 */ /* 0x002fea0003800000 */
.L_x_25:
[----:B------:R-:W-:Y:S01]  /*1d50*/  ULEA UR6, UR5, UR45, 0xb ;  /* 0x0000002d05067291 */ /* 0x000fe2000f8e583f */
[----:B------:R-:W-:Y:S01]  /*1d60*/  WARPGROUP.ARRIVE ;  /* 0x00000000000079c5 */ /* 0x000fe20000000000 */
[----:B------:R-:W-:Y:S01]  /*1d70*/  ULEA UR7, UR5, UR4, 0xb ;  /* 0x0000000405077291 */ /* 0x000fe2000f8e583f */
[----:B------:R-:W-:Y:S01]  /*1d80*/  UMOV UR9, 0x40000040 ;  /* 0x4000004000097882 */ /* 0x000fe20000000000 */
[----:B------:R-:W-:-:S03]  /*1d90*/  UMOV UR11, 0x40000040 ;  /* 0x40000040000b7882 */ /* 0x000fc60000000000 */
[----:B------:R-:W-:Y:S02]  /*1da0*/  UMOV UR8, UR6 ;  /* 0x0000000600087c82 */ /* 0x000fe40008000000 */
[----:B------:R-:W-:Y:S02]  /*1db0*/  UMOV UR10, UR7 ;  /* 0x00000007000a7c82 */ /* 0x000fe40008000000 */
[----:B------:R-:W-:Y:S01]  /*1dc0*/  HGMMA.64x128x16.F32.BF16 R24, gdesc[UR8], R24, gsb0 ;  /* 0x01e00000081879f0 */ /* 0x000fe20008001818 */
[----:B------:R-:W-:Y:S02]  /*1dd0*/  UIADD3 UR8, UR6, 0x2, URZ ;  /* 0x0000000206087890 */ /* 0x000fe4000fffe03f */
[----:B------:R-:W-:Y:S01]  /*1de0*/  UIADD3 UR10, UR7, 0x2, URZ ;  /* 0x00000002070a7890 */ /* 0x000fe2000fffe03f */
[----:B------:R-:W-:Y:S01]  /*1df0*/  UMOV UR9, 0x40000040 ;  /* 0x4000004000097882 */ /* 0x000fe20000000000 */
[----:B------:R-:W-:Y:S01]  /*1e00*/  UMOV UR11, 0x40000040 ;  /* 0x40000040000b7882 */ /* 0x000fe20000000000 */
[----:B------:R-:W-:-:S02]  /*1e10*/  WARPGROUP.DEPBAR.LE gsb0, 0x0 ;  /* 0x00008000000079c5 */ /* 0x000fc40000010000 */
        /* <DEDUP_REMOVED lines=46> */
[----:B------:R-:W-:Y:S01]  /*2100*/  BPT.TRAP 0x1 ;  /* 0x000000040000795c */ /* 0x000fe20000300000 */
.L_x_27:
[----:B------:R-:W-:-:S13]  /*2110*/  ISETP.NE.AND P1, PT, R22, RZ, PT ;  /* 0x000000ff1600720c */ /* 0x000fda0003f25270 */
[----:B01----:R-:W-:-:S04]  /*2120*/  @P1 IMAD R4, R3, 0x8, R6 ;  /* 0x0000000803041824 */ /* 0x003fc800078e0206 */
[----:B------:R-:W-:-:S05]  /*2130*/  @P1 VIADD R4, R4, 0x28 ;  /* 0x0000002804041836 */ /* 0x000fca0000000000 */
[----:B------:R-:W-:-:S04]  /*2140*/  @P1 PRMT R4, R19, 0x654, R4 ;  /* 0x0000065413041816 */ /* 0x000fc80000000004 */
[----:B------:R0:W-:Y:S01]  /*2150*/  @P1 SYNCS.ARRIVE.TRANS64.RED.A1T0 RZ, [R4+URZ], RZ ;  /* 0x000000ff04ff19a7 */ /* 0x0001e2000810043f */
[----:B------:R-:W-:-:S13]  /*2160*/  ISETP.GT.U32.AND P1, PT, R18, 0x1, PT ;  /* 0x000000011200780c */ /* 0x000fda0003f24070 */
[----:B0-----:R-:W-:Y:S05]  /*2170*/  @P1 BRA `(.L_x_28) ;  /* 0x0000000000041947 */ /* 0x001fea0003800000 */
[----:B------:R-:W-:Y:S01]  /*2180*/  BPT.TRAP 0x1 ;  /* 0x000000040000795c */ /* 0x000fe20000300000 */
.L_x_28:
[----:B------:R-:W-:Y:S01]  /*2190*/  UIADD3 UR5, UR5, 0x1, URZ ;  /* 0x0000000105057890 */ /* 0x000fe2000fffe03f */
[C---:B------:R-:W-:Y:S01]  /*21a0*/  ISETP.GT.AND P2, PT, R0.reuse, 0x1, PT ;  /* 0x000000010000780c */ /* 0x040fe20003f44270 */
[----:B------:R-:W-:Y:S02]  /*21b0*/  VIADD R3, R3, 0x1 ;  /* 0x0000000103037836 */ /* 0x000fe40000000000 */
[----:B------:R-:W-:Y:S01]  /*21c0*/  UISETP.NE.AND UP0, UPT, UR5, 0x5, UPT ;  /* 0x000000050500788c */ /* 0x000fe2000bf05270 */
[----:B------:R-:W-:Y:S02]  /*21d0*/  VIADD R0, R0, 0xffffffff ;  /* 0xffffffff00007836 */ /* 0x000fe40000000000 */
[C---:B------:R-:W-:Y:S01]  /*21e0*/  ISETP.NE.AND P1, PT, R3.reuse, 0x5, PT ;  /* 0x000000050300780c */ /* 0x040fe20003f25270 */
[----:B------:R-:W-:Y:S02]  /*21f0*/  USEL UR6, URZ, 0x1, UP0 ;  /* 0x000000013f067887 */ /* 0x000fe40008000000 */
[----:B------:R-:W-:Y:S01]  /*2200*/  USEL UR5, UR5, URZ, UP0 ;  /* 0x0000003f05057287 */ /* 0x000fe20008000000 */
[----:B------:R-:W-:-:S03]  /*2210*/  SEL R3, R3, RZ, P1 ;  /* 0x000000ff03037207 */ /* 0x000fc60000800000 */
[----:B------:R-:W-:Y:S01]  /*2220*/  LOP3.LUT R7, R7, UR6, RZ, 0x3c, !PT ;  /* 0x0000000607077c12 */ /* 0x000fe2000f8e3cff */
[----:B------:R-:W-:Y:S07]  /*2230*/  @P2 BRA `(.L_x_29) ;  /* 0xfffffff800882947 */ /* 0x000fee000383ffff */
.L_x_22:
[----:B01----:R-:W0:Y:S02]  /*2240*/  LDC R0, c[0x0][0x28c] ;  /* 0x0000a300ff007b82 */ /* 0x003e240000000800 */
[----:B0-----:R-:W-:-:S13]  /*2250*/  ISETP.GE.AND P1, PT, R0, 0x1, PT ;  /* 0x000000010000780c */ /* 0x001fda0003f26270 */
[----:B------:R-:W-:Y:S05]  /*2260*/  @!P1 BRA `(.L_x_30) ;  /* 0x0000000000449947 */ /* 0x000fea0003800000 */
[----:B------:R-:W-:Y:S05]  /*2270*/  @!P0 BRA `(.L_x_31) ;  /* 0x0000000000048947 */ /* 0x000fea0003800000 */
[----:B------:R-:W-:Y:S01]  /*2280*/  BPT.TRAP 0x1 ;  /* 0x000000040000795c */ /* 0x000fe20000300000 */
.L_x_31:
[----:B------:R-:W-:-:S13]  /*2290*/  ISETP.NE.AND P0, PT, R22, RZ, PT ;  /* 0x000000ff1600720c */ /* 0x000fda0003f05270 */
[----:B------:R-:W-:-:S05]  /*22a0*/  VOTEU.ANY UP0, P0 ;  /* 0x00000000003f7886 */ /* 0x000fca0000000100 */
[----:B------:R-:W-:-:S06]  /*22b0*/  @UP0 UIADD3 UR4, UR44, UR42, URZ ;  /* 0x0000002a2c040290 */ /* 0x000fcc000fffe03f */
[----:B------:R-:W-:Y:S02]  /*22c0*/  IMAD.U32 R4, RZ, RZ, UR4 ;  /* 0x00000004ff047e24 */ /* 0x000fe4000f8e00ff */
[----:B------:R-:W-:Y:S02]  /*22d0*/  IMAD.U32 R3, RZ, RZ, UR4 ;  /* 0x00000004ff037e24 */ /* 0x000fe4000f8e00ff */
[----:B------:R-:W-:-:S05]  /*22e0*/  @P0 IMAD.WIDE.U32 R4, R4, -0x33333333, RZ ;  /* 0xcccccccd04040825 */ /* 0x000fca00078e00ff */
[----:B------:R-:W-:-:S05]  /*22f0*/  @P0 SHF.R.U32.HI R0, RZ, 0x2, R5 ;  /* 0x00000002ff000819 */ /* 0x000fca0000011605 */
[----:B------:R-:W-:-:S04]  /*2300*/  @P0 IMAD R0, R0, -0x5, R3 ;  /* 0xfffffffb00000824 */ /* 0x000fc800078e0203 */
[----:B------:R-:W-:-:S04]  /*2310*/  @P0 IMAD R0, R0, 0x8, R6 ;  /* 0x0000000800000824 */ /* 0x000fc800078e0206 */
[----:B------:R-:W-:-:S05]  /*2320*/  @P0 VIADD R0, R0, 0x28 ;  /* 0x0000002800000836 */ /* 0x000fca0000000000 */
[----:B------:R-:W-:-:S04]  /*2330*/  @P0 PRMT R0, R19, 0x654, R0 ;  /* 0x0000065413000816 */ /* 0x000fc80000000000 */
[----:B------:R0:W-:Y:S01]  /*2340*/  @P0 SYNCS.ARRIVE.TRANS64.RED.A1T0 RZ, [R0+URZ], RZ ;  /* 0x000000ff00ff09a7 */ /* 0x0001e2000810043f */
[----:B------:R-:W-:-:S13]  /*2350*/  ISETP.GT.U32.AND P0, PT, R18, 0x1, PT ;  /* 0x000000011200780c */ /* 0x000fda0003f04070 */
[----:B0-----:R-:W-:Y:S05]  /*2360*/  @P0 BRA `(.L_x_30) ;  /* 0x0000000000040947 */ /* 0x001fea0003800000 */
[----:B------:R-:W-:Y:S01]  /*2370*/  BPT.TRAP 0x1 ;  /* 0x000000040000795c */ /* 0x000fe20000300000 */
.L_x_30:
[----:B------:R-:W-:Y:S01]  /*2380*/  IMAD.SHL.U32 R100, R100, 0x80, RZ ;  /* 0x0000008064647824 */ /* 0x000fe200078e00ff */
[----:B------:R-:W-:Y:S01]  /*2390*/  UIADD3 UR42, UR43, UR42, URZ ;  /* 0x0000002a2b2a7290 */ /* 0x000fe2000fffe03f */
[----:B------:R-:W-:Y:S01]  /*23a0*/  SHF.R.S32.HI R11, RZ, 0x1f, R101 ;  /* 0x0000001fff0b7819 */ /* 0x000fe20000011465 */
[----:B------:R-:W-:Y:S01]  /*23b0*/  UISETP.GE.U32.AND UP1, UPT, UR43, 0x5, UPT ;  /* 0x000000052b00788c */ /* 0x000fe2000bf26070 */
[----:B------:R-:W-:Y:S01]  /*23c0*/  IMAD.SHL.U32 R6, R103, 0x80, RZ ;  /* 0x0000008067067824 */ /* 0x000fe200078e00ff */
[----:B------:R-:W-:Y:S01]  /*23d0*/  ULDC UR7, c[0x0][0x288] ;  /* 0x0000a20000077ab9 */ /* 0x000fe20000000800 */
[C---:B------:R-:W-:Y:S01]  /*23e0*/  LOP3.LUT R8, R100.reuse, 0x6, R95, 0xf8, !PT ;  /* 0x0000000664087812 */ /* 0x040fe200078ef85f */
[----:B------:R-:W-:Y:S01]  /*23f0*/  UISETP.GT.U32.AND UP0, UPT, UR42, 0x4, UPT ;  /* 0x000000042a00788c */ /* 0x000fe2000bf04070 */
[----:B------:R-:W-:Y:S01]  /*2400*/  ISETP.GE.AND P0, PT, R100, UR7, PT ;  /* 0x0000000764007c0c */ /* 0x000fe2000bf06270 */
[----:B------:R-:W-:Y:S01]  /*2410*/  ULDC.64 UR4, c[0x0][0x5d0] ;  /* 0x0001740000047ab9 */ /* 0x000fe20000000a00 */
[--C-:B------:R-:W-:Y:S01]  /*2420*/  SHF.R.S32.HI R9, RZ, 0x1f, R8.reuse ;  /* 0x0000001fff097819 */ /* 0x100fe20000011408 */
[----:B------:R-:W-:Y:S01]  /*2430*/  ULDC UR10, c[0x0][0x284] ;  /* 0x0000a100000a7ab9 */ /* 0x000fe20000000800 */
[----:B------:R-:W-:Y:S01]  /*2440*/  IMAD R0, R11, UR4, RZ ;  /* 0x000000040b007c24 */ /* 0x000fe2000f8e02ff */
[----:B------:R-:W-:Y:S01]  /*2450*/  UISETP.LT.U32.AND UP0, UPT, UR43, 0x5, UP0 ;  /* 0x000000052b00788c */ /* 0x000fe20008701070 */
[----:B------:R-:W-:Y:S01]  /*2460*/  ISETP.GE.OR P0, PT, R6, UR10, P0 ;  /* 0x0000000a06007c0c */ /* 0x000fe20008706670 */
[----:B------:R-:W-:Y:S01]  /*2470*/  IMAD.WIDE.U32 R4, R101, UR4, R8 ;  /* 0x0000000465047c25 */ /* 0x000fe2000f8e0008 */
[----:B------:R-:W-:Y:S01]  /*2480*/  ULDC.64 UR8, c[0x0][0x5c8] ;  /* 0x0001720000087ab9 */ /* 0x000fe20000000a00 */
[----:B------:R-:W-:-:S02]  /*2490*/  USEL UR6, URZ, 0x1, !UP0 ;  /* 0x000000013f067887 */ /* 0x000fc4000c000000 */
[----:B------:R-:W-:Y:S01]  /*24a0*/  IMAD R3, R101, UR5, R0 ;  /* 0x0000000565037c24 */ /* 0x000fe2000f8e0200 */
[----:B------:R-:W-:Y:S01]  /*24b0*/  @UP1 UIMAD.WIDE.U32 UR4, UR42, -0x33333333, URZ ;  /* 0xcccccccd2a0418a5 */ /* 0x000fe2000f8e003f */
[----:B------:R-:W-:Y:S01]  /*24c0*/  IMAD.WIDE R104, R103, 0x80, R88 ;  /* 0x0000008067687825 */ /* 0x000fe200078e0258 */
[----:B------:R-:W-:Y:S02]  /*24d0*/  ULOP3.LUT UR40, UR40, UR6, URZ, 0x3c, !UPT ;  /* 0x0000000628287292 */ /* 0x000fe4000f8e3c3f */
[----:B------:R-:W-:Y:S01]  /*24e0*/  @UP1 USHF.R.U32.HI UR4, URZ, 0x2, UR5 ;  /* 0x000000023f041899 */ /* 0x000fe20008011605 */
[----:B------:R-:W-:Y:S02]  /*24f0*/  IMAD.IADD R5, R5, 0x1, R3 ;  /* 0x0000000105057824 */ /* 0x000fe400078e0203 */
[----:B------:R-:W-:Y:S01]  /*2500*/  IMAD R3, R105, UR8, RZ ;  /* 0x0000000869037c24 */ /* 0x000fe2000f8e02ff */
[----:B------:R-:W-:Y:S01]  /*2510*/  @UP1 ULOP3.LUT UR40, UR40, 0x1, UR4, 0x78, !UPT ;  /* 0x0000000128281892 */ /* 0x000fe2000f8e7804 */
[----:B------:R-:W-:-:S04]  /*2520*/  IMAD.WIDE.U32 R106, R104, UR8, R4 ;  /* 0x00000008686a7c25 */ /* 0x000fc8000f8e0004 */
[----:B------:R-:W-:Y:S02]  /*2530*/  IMAD R7, R104, UR9, R3 ;  /* 0x0000000968077c24 */ /* 0x000fe4000f8e0203 */
[----:B------:R-:W-:Y:S01]  /*2540*/  IMAD.MOV.U32 R0, RZ, RZ, -0x1 ;  /* 0xffffffffff007424 */ /* 0x000fe200078e00ff */
[----:B------:R-:W-:Y:S06]  /*2550*/  @P0 BRA `(.L_x_32) ;  /* 0x00000040001c0947 */ /* 0x000fec0003800000 */
[----:B-----5:R-:W-:Y:S01]  /*2560*/  FSETP.NEU.AND P0, PT, R90, RZ, PT ;  /* 0x000000ff5a00720b */ /* 0x020fe20003f0d000 */
[----:B------:R-:W-:Y:S01]  /*2570*/  IMAD.IADD R4, R94, 0x1, -R100 ;  /* 0x000000015e047824 */ /* 0x000fe200078e0a64 */
[----:B------:R-:W-:Y:S01]  /*2580*/  BSSY B0, `(.L_x_32) ;  /* 0x0000404000007945 */ /* 0x000fe20003800000 */
[----:B------:R-:W-:Y:S02]  /*2590*/  IMAD.IADD R3, R99, 0x1, -R6 ;  /* 0x0000000163037824 */ /* 0x000fe400078e0a06 */
[----:B------:R-:W-:Y:S01]  /*25a0*/  IMAD.IADD R103, R107, 0x1, R7 ;  /* 0x000000016b677824 */ /* 0x000fe200078e0207 */
[----:B------:R-:W-:-:S04]  /*25b0*/  ISETP.GT.AND P2, PT, R4, RZ, PT ;  /* 0x000000ff0400720c */ /* 0x000fc80003f44270 */
[----:B------:R-:W-:-:S03]  /*25c0*/  ISETP.GT.AND P1, PT, R3, RZ, P2 ;  /* 0x000000ff0300720c */ /* 0x000fc60001724270 */
[----:B------:R-:W-:Y:S10]  /*25d0*/  @!P0 BRA `(.L_x_33) ;  /* 0x0000002c00288947 */ /* 0x000ff40003800000 */
[----:B------:R-:W0:Y:S01]  /*25e0*/  LDC.64 R110, c[0x0][0x5b8] ;  /* 0x00016e00ff6e7b82 */ /* 0x000e220000000a00 */
[----:B------:R-:W-:-:S07]  /*25f0*/  ULDC.64 UR4, c[0x0][0x5c0] ;  /* 0x0001700000047ab9 */ /* 0x000fce0000000a00 */
[----:B------:R-:W1:Y:S08]  /*2600*/  LDC.64 R112, c[0x0][0x5b0] ;  /* 0x00016c00ff707b82 */ /* 0x000e700000000a00 */
[----:B------:R-:W2:Y:S01]  /*2610*/  LDC.64 R114, c[0x0][0x5a8] ;  /* 0x00016a00ff727b82 */ /* 0x000ea20000000a00 */
[-C--:B0-----:R-:W-:Y:S02]  /*2620*/  IMAD R6, R11, R110.reuse, RZ ;  /* 0x0000006e0b067224 */ /* 0x081fe400078e02ff */
[----:B------:R-:W-:-:S04]  /*2630*/  IMAD.WIDE.U32 R108, R101, R110, R8 ;  /* 0x0000006e656c7225 */ /* 0x000fc800078e0008 */
[----:B------:R-:W-:Y:S02]  /*2640*/  IMAD R107, R101, R111, R6 ;  /* 0x0000006f656b7224 */ /* 0x000fe400078e0206 */
[-C--:B-1----:R-:W-:Y:S02]  /*2650*/  IMAD R5, R105, R112.reuse, RZ ;  /* 0x0000007069057224 */ /* 0x082fe400078e02ff */
[----:B------:R-:W-:Y:S02]  /*2660*/  IMAD.IADD R13, R109, 0x1, R107 ;  /* 0x000000016d0d7824 */ /* 0x000fe400078e026b */
[----:B------:R-:W-:Y:S02]  /*2670*/  IMAD.MOV.U32 R12, RZ, RZ, R108 ;  /* 0x000000ffff0c7224 */ /* 0x000fe400078e006c */
[C---:B------:R-:W-:Y:S02]  /*2680*/  IMAD R111, R104.reuse, R113, R5 ;  /* 0x00000071686f7224 */ /* 0x040fe400078e0205 */
[----:B------:R-:W-:-:S04]  /*2690*/  IMAD.WIDE.U32 R6, R104, R112, R12 ;  /* 0x0000007068067225 */ /* 0x000fc800078e000c */
[----:B------:R-:W-:Y:S01]  /*26a0*/  IMAD.IADD R5, R7, 0x1, R111 ;  /* 0x0000000107057824 */ /* 0x000fe200078e026f */
[----:B--2---:R-:W-:-:S04]  /*26b0*/  LEA R14, P0, R6, R114, 0x1 ;  /* 0x00000072060e7211 */ /* 0x004fc800078008ff */
[----:B------:R-:W-:-:S05]  /*26c0*/  LEA.HI.X R15, R6, R115, R5, 0x1, P0 ;  /* 0x00000073060f7211 */ /* 0x000fca00000f0c05 */
[----:B------:R0:W2:Y:S01]  /*26d0*/  @P1 LDG.E.LTC128B.U16 R5, desc[UR36][R14.64] ;  /* 0x000000240e051981 */ /* 0x0000a2000c1e1520 */
[----:B------:R-:W-:Y:S01]  /*26e0*/  LEA R10, P0, R106, UR4, 0x1 ;  /* 0x000000046a0a7c11 */ /* 0x000fe2000f8008ff */
[----:B------:R-:W-:Y:S01]  /*26f0*/  IMAD.WIDE.U32 R6, R104, R112, R8 ;  /* 0x0000007068067225 */ /* 0x000fe200078e0008 */
[----:B------:R-:W-:Y:S03]  /*2700*/  BSSY B1, `(.L_x_34) ;  /* 0x0000012000017945 */ /* 0x000fe60003800000 */
[----:B------:R-:W-:Y:S02]  /*2710*/  IMAD.IADD R7, R111, 0x1, R7 ;  /* 0x000000016f077824 */ /* 0x000fe400078e0207 */
[----:B------:R-:W-:Y:S01]  /*2720*/  IMAD.WIDE.U32 R20, R101, R110, R6 ;  /* 0x0000006e65147225 */ /* 0x000fe200078e0006 */
[----:B0-----:R-:W-:-:S03]  /*2730*/  SHF.L.U64.HI R15, R112, 0x3, R113 ;  /* 0x00000003700f7819 */ /* 0x001fc60000010271 */
[----:B------:R-:W-:Y:S01]  /*2740*/  IMAD.IADD R7, R107, 0x1, R21 ;  /* 0x000000016b077824 */ /* 0x000fe200078e0215 */
[----:B------:R-:W-:Y:S01]  /*2750*/  LEA R6, P4, R20, R114, 0x1 ;  /* 0x0000007214067211 */ /* 0x000fe200078808ff */
[----:B------:R-:W-:-:S03]  /*2760*/  IMAD.SHL.U32 R14, R112, 0x8, RZ ;  /* 0x00000008700e7824 */ /* 0x000fc600078e00ff */
[----:B------:R-:W-:Y:S01]  /*2770*/  LEA.HI.X R7, R20, R115, R7, 0x1, P4 ;  /* 0x0000007314077211 */ /* 0x000fe200020f0c07 */
[----:B--2---:R-:W-:-:S04]  /*2780*/  IMAD.U32 R11, R5, 0x10000, RZ ;  /* 0x00010000050b7824 */ /* 0x004fc800078e00ff */
[----:B------:R-:W-:-:S04]  /*2790*/  FMUL R11, R11, R90 ;  /* 0x0000005a0b0b7220 */ /* 0x000fc80000400000 */
[----:B------:R-:W-:Y:S01]  /*27a0*/  FFMA R24, R24, R23, R11 ;  /* 0x0000001718187223 */ /* 0x000fe2000000000b */
[----:B------:R-:W-:Y:S02]  /*27b0*/  LEA.HI.X R11, R106, UR5, R103, 0x1, P0 ;  /* 0x000000056a0b7c11 */ /* 0x000fe400080f0c67 */
[----:B------:R-:W-:Y:S02]  /*27c0*/  ISETP.GT.AND P0, PT, R4, 0x1, PT ;  /* 0x000000010400780c */ /* 0x000fe40003f04270 */
[----:B------:R-:W-:Y:S02]  /*27d0*/  F2FP.BF16.F32.PACK_AB R24, RZ, R24 ;  /* 0x00000018ff18723e */ /* 0x000fe400000010ff */
[----:B------:R-:W-:-:S03]  /*27e0*/  ISETP.GT.AND P3, PT, R3, RZ, P0 ;  /* 0x000000ff0300720c */ /* 0x000fc60000764270 */
[----:B------:R0:W-:Y:S10]  /*27f0*/  @P1 STG.E.U16 desc[UR36][R10.64], R24 ;  /* 0x000000180a001986 */ /* 0x0001f4000c101524 */
[----:B------:R-:W-:Y:S05]  /*2800*/  @!P3 BRA `(.L_x_35) ;  /* 0x000000000004b947 */ /* 0x000fea0003800000 */
[----:B------:R1:W5:Y:S02]  /*2810*/  LDG.E.LTC128B.U16 R5, desc[UR36][R6.64+0x2] ;  /* 0x0000022406057981 */ /* 0x000364000c1e1520 */
.L_x_35:
[----:B------:R-:W-:Y:S05]  /*2820*/  BSYNC B1 ;  /* 0x0000000000017941 */ /* 0x000fea0003800000 */
.L_x_34:
[----:B-----5:R-:W-:Y:S01]  /*2830*/  IMAD.U32 R103, R5, 0x10000, RZ ;  /* 0x0001000005677824 */ /* 0x020fe200078e00ff */
[----:B------:R-:W-:Y:S01]  /*2840*/  ISETP.GT.AND P2, PT, R3, 0x8, P2 ;  /* 0x000000080300780c */ /* 0x000fe20001744270 */
[----:B------:R-:W-:Y:S01]  /*2850*/  IMAD.WIDE.U32 R20, R104, R112, R14 ;  /* 0x0000007068147225 */ /* 0x000fe200078e000e */
[----:B0-----:R-:W-:-:S03]  /*2860*/  PRMT R24, R5, 0x7610, R24 ;  /* 0x0000761005187816 */ /* 0x001fc60000000018 */
[----:B------:R-:W-:Y:S01]  /*2870*/  FMUL R12, R103, R90 ;  /* 0x0000005a670c7220 */ /* 0x000fe20000400000 */
[----:B------:R-:W-:Y:S01]  /*2880*/  IMAD.IADD R111, R111, 0x1, R21 ;  /* 0x000000016f6f7824 */ /* 0x000fe200078e0215 */
[----:B------:R-:W-:Y:S02]  /*2890*/  IADD3 R108, P1, R108, R20, RZ ;  /* 0x000000146c6c7210 */ /* 0x000fe40007f3e0ff */
[----:B------:R-:W-:-:S03]  /*28a0*/  FFMA R12, R25, R23, R12 ;  /* 0x00000017190c7223 */ /* 0x000fc6000000000c */
[----:B------:R-:W-:Y:S02]  /*28b0*/  IMAD.X R13, R111, 0x1, R13, P1 ;  /* 0x000000016f0d7824 */ /* 0x000fe400008e060d */
[----:B------:R-:W-:Y:S02]  /*28c0*/  F2FP.BF16.F32.PACK_AB R12, RZ, R12 ;  /* 0x0000000cff0c723e */ /* 0x000fe400000010ff */
[----:B------:R-:W-:Y:S02]  /*28d0*/  LEA R14, P1, R108, R114, 0x1 ;  /* 0x000000726c0e7211 */ /* 0x000fe400078208ff */
[----:B------:R-:W-:Y:S02]  /*28e0*/  PRMT R21, R12, 0x7610, R21 ;  /* 0x000076100c157816 */ /* 0x000fe40000000015 */
[----:B------:R-:W-:-:S03]  /*28f0*/  LEA.HI.X R15, R108, R115, R13, 0x1, P1 ;  /* 0x000000736c0f7211 */ /* 0x000fc600008f0c0d */
[----:B------:R0:W-:Y:S04]  /*2900*/  @P3 STG.E.U16 desc[UR36][R10.64+0x2], R21 ;  /* 0x000002150a003986 */ /* 0x0001e8000c101524 */
[----:B------:R-:W2:Y:S01]  /*2910*/  @P2 LDG.E.LTC128B.U16 R24, desc[UR36][R14.64] ;  /* 0x000000240e182981 */ /* 0x000ea2000c1e1520 */
[----:B------:R-:W-:Y:S01]  /*2920*/  IADD3 R20, P1, R8, R20, RZ ;  /* 0x0000001408147210 */ /* 0x000fe20007f3e0ff */
[----:B------:R-:W-:Y:S01]  /*2930*/  BSSY B1, `(.L_x_36) ;  /* 0x0000011000017945 */ /* 0x000fe20003800000 */
[----:B------:R-:W-:Y:S02]  /*2940*/  SHF.L.U64.HI R13, R91, 0x1, R92 ;  /* 0x000000015b0d7819 */ /* 0x000fe4000001025c */
[----:B------:R-:W-:Y:S01]  /*2950*/  ISETP.GT.AND P0, PT, R3, 0x8, P0 ;  /* 0x000000080300780c */ /* 0x000fe20000704270 */
[----:B0-----:R-:W-:Y:S01]  /*2960*/  IMAD.X R21, R9, 0x1, R111, P1 ;  /* 0x0000000109157824 */ /* 0x001fe200008e066f */
[----:B------:R-:W-:Y:S01]  /*2970*/  LEA R12, P1, R91, R10, 0x1 ;  /* 0x0000000a5b0c7211 */ /* 0x000fe200078208ff */
[----:B------:R-:W-:-:S04]  /*2980*/  IMAD.WIDE.U32 R20, R101, R110, R20 ;  /* 0x0000006e65147225 */ /* 0x000fc800078e0014 */
[----:B------:R-:W-:Y:S01]  /*2990*/  IMAD.X R13, R13, 0x1, R11, P1 ;  /* 0x000000010d0d7824 */ /* 0x000fe200008e060b */
[----:B------:R-:W-:Y:S01]  /*29a0*/  LEA R8, P3, R20, R114, 0x1 ;  /* 0x0000007214087211 */ /* 0x000fe200078608ff */
[----:B------:R-:W-:-:S05]  /*29b0*/  IMAD.IADD R9, R107, 0x1, R21 ;  /* 0x000000016b097824 */ /* 0x000fca00078e0215 */
[----:B------:R-:W-:Y:S01]  /*29c0*/  LEA.HI.X R9, R20, R115, R9, 0x1, P3 ;  /* 0x0000007314097211 */ /* 0x000fe200018f0c09 */
[----:B--2---:R-:W-:-:S04]  /*29d0*/  IMAD.U32 R5, R24, 0x10000, RZ ;  /* 0x0001000018057824 */ /* 0x004fc800078e00ff */
[----:B------:R-:W-:-:S04]  /*29e0*/  FMUL R5, R5, R90 ;  /* 0x0000005a05057220 */ /* 0x000fc80000400000 */
[----:B------:R-:W-:-:S05]  /*29f0*/  FFMA R5, R26, R23, R5 ;  /* 0x000000171a057223 */ /* 0x000fca0000000005 */
[----:B------:R-:W-:-:S05]  /*2a00*/  F2FP.BF16.F32.PACK_AB R5, RZ, R5 ;  /* 0x00000005ff05723e */ /* 0x000fca00000010ff */
[----:B------:R0:W-:Y:S01]  /*2a10*/  @P2 STG.E.U16 desc[UR36][R12.64], R5 ;  /* 0x000000050c002986 */ /* 0x0001e2000c101524 */
[----:B------:R-:W-:Y:S05]  /*2a20*/  @!P0 BRA `(.L_x_37) ;  /* 0x0000000000048947 */ /* 0x000fea0003800000 */
[----:B------:R2:W5:Y:S02]  /*2a30*/  LDG.E.LTC128B.U16 R24, desc[UR36][R8.64+0x2] ;  /* 0x0000022408187981 */ /* 0x000564000c1e1520 */
.L_x_37:
[----:B------:R-:W-:Y:S05]  /*2a40*/  BSYNC B1 ;  /* 0x0000000000017941 */ /* 0x000fea0003800000 */
.L_x_36:
[----:B0----5:R-:W-:Y:S01]  /*2a50*/  IMAD.U32 R5, R24, 0x10000, RZ ;  /* 0x0001000018057824 */ /* 0x021fe200078e00ff */
[----:B------:R-:W-:Y:S01]  /*2a60*/  ISETP.GT.AND P1, PT, R4, 0x8, PT ;  /* 0x000000080400780c */ /* 0x000fe20003f24270 */
[----:B------:R-:W-:Y:S02]  /*2a70*/  BSSY B1, `(.L_x_38) ;  /* 0x0000008000017945 */ /* 0x000fe40003800000 */
[----:B------:R-:W-:Y:S01]  /*2a80*/  FMUL R14, R5, R90 ;  /* 0x0000005a050e7220 */ /* 0x000fe20000400000 */
[----:B------:R-:W-:-:S03]  /*2a90*/  ISETP.GT.AND P2, PT, R3, RZ, P1 ;  /* 0x000000ff0300720c */ /* 0x000fc60000f44270 */
[----:B------:R-:W-:-:S05]  /*2aa0*/  FFMA R14, R27, R23, R14 ;  /* 0x000000171b0e7223 */ /* 0x000fca000000000e */
[----:B------:R-:W-:-:S05]  /*2ab0*/  F2FP.BF16.F32.PACK_AB R14, RZ, R14 ;  /* 0x0000000eff0e723e */ /* 0x000fca00000010ff */
[----:B------:R0:W-:Y:S01]  /*2ac0*/  @P0 STG.E.U16 desc[UR36][R12.64+0x2], R14 ;  /* 0x0000020e0c000986 */ /* 0x0001e2000c101524 */
[----:B------:R-:W-:Y:S05]  /*2ad0*/  @!P2 BRA `(.L_x_39) ;  /* 0x000000000004a947 */ /* 0x000fea0003800000 */
[----:B------:R3:W5:Y:S02]  /*2ae0*/  LDG.E.LTC128B.U16 R24, desc[UR36][R6.64+0x10] ;  /* 0x0000102406187981 */ /* 0x000764000c1e1520 */
.L_x_39:
[----:B------:R-:W-:Y:S05]  /*2af0*/  BSYNC B1 ;  /* 0x0000000000017941 */ /* 0x000fea0003800000 */
.L_x_38:
[----:B-----5:R-:W-:Y:S01]  /*2b00*/  IMAD.U32 R5, R24, 0x10000, RZ ;  /* 0x0001000018057824 */ /* 0x020fe200078e00ff */
        /* <DEDUP_REMOVED lines=9> */
.L_x_41:
[----:B------:R-:W-:Y:S05]  /*2ba0*/  BSYNC B1 ;  /* 0x0000000000017941 */ /* 0x000fea0003800000 */
.L_x_40:
[----:B----45:R-:W-:Y:S01]  /*2bb0*/  IMAD.U32 R5, R24, 0x10000, RZ ;  /* 0x0001000018057824 */ /* 0x030fe200078e00ff */
[----:B------:R-:W-:Y:S01]  /*2bc0*/  ISETP.GT.AND P1, PT, R3, 0x8, P1 ;  /* 0x000000080300780c */ /* 0x000fe20000f24270 */
[----:B------:R-:W-:Y:S02]  /*2bd0*/  BSSY B1, `(.L_x_42) ;  /* 0x0000007000017945 */ /* 0x000fe40003800000 */
[----:B0-----:R-:W-:-:S04]  /*2be0*/  FMUL R14, R5, R90 ;  /* 0x0000005a050e7220 */ /* 0x001fc80000400000 */
[----:B------:R-:W-:-:S05]  /*2bf0*/  FFMA R14, R29, R23, R14 ;  /* 0x000000171d0e7223 */ /* 0x000fca000000000e */
[----:B------:R-:W-:-:S05]  /*2c00*/  F2FP.BF16.F32.PACK_AB R14, RZ, R14 ;  /* 0x0000000eff0e723e */ /* 0x000fca00000010ff */
[----:B------:R0:W-:Y:S01]  /*2c10*/  @P3 STG.E.U16 desc[UR36][R10.64+0x12], R14 ;  /* 0x0000120e0a003986 */ /* 0x0001e2000c101524 */
[----:B------:R-:W-:Y:S05]  /*2c20*/  @!P1 BRA `(.L_x_43) ;  /* 0x0000000000049947 */ /* 0x000fea0003800000 */
[----:B------:R4:W5:Y:S02]  /*2c30*/  LDG.E.LTC128B.U16 R24, desc[UR36][R8.64+0x10] ;  /* 0x0000102408187981 */ /* 0x000964000c1e1520 */
.L_x_43:
[----:B------:R-:W-:Y:S05]  /*2c40*/  BSYNC B1 ;  /* 0x0000000000017941 */ /* 0x000fea0003800000 */
.L_x_42:
[----:B-----5:R-:W-:Y:S01]  /*2c50*/  IMAD.U32 R5, R24, 0x10000, RZ ;  /* 0x0001000018057824 */ /* 0x020fe200078e00ff */
[----:B------:R-:W-:Y:S01]  /*2c60*/  ISETP.GT.AND P0, PT, R3, 0x8, P0 ;  /* 0x000000080300780c */ /* 0x000fe20000704270 */
[----:B------:R-:W-:Y:S02]  /*2c70*/  BSSY B1, `(.L_x_44) ;  /* 0x0000007000017945 */ /* 0x000fe40003800000 */
[----:B------:R-:W-:-:S04]  /*2c80*/  FMUL R5, R5, R90 ;  /* 0x0000005a05057220 */ /* 0x000fc80000400000 */
[----:B------:R-:W-:-:S05]  /*2c90*/  FFMA R5, R30, R23, R5 ;  /* 0x000000171e057223 */ /* 0x000fca0000000005 */
[----:B------:R-:W-:-:S05]  /*2ca0*/  F2FP.BF16.F32.PACK_AB R5, RZ, R5 ;  /* 0x00000005ff05723e */ /* 0x000fca00000010ff */
[----:B------:R0:W-:Y:S01]  /*2cb0*/  @P1 STG.E.U16 desc[UR36][R12.64+0x10], R5 ;  /* 0x000010050c001986 */ /* 0x0001e2000c101524 */
[----:B------:R-:W-:Y:S05]  /*2cc0*/  @!P0 BRA `(.L_x_45) ;  /* 0x0000000000048947 */ /* 0x000fea0003800000 */
[----:B------:R0:W5:Y:S02]  /*2cd0*/  LDG.E.LTC128B.U16 R24, desc[UR36][R8.64+0x12] ;  /* 0x0000122408187981 */ /* 0x000164000c1e1520 */
.L_x_45:
[----:B------:R-:W-:Y:S05]  /*2ce0*/  BSYNC B1 ;  /* 0x0000000000017941 */ /* 0x000fea0003800000 */
.L_x_44:
        /* <DEDUP_REMOVED lines=10> */
.L_x_47:
[----:B------:R-:W-:Y:S05]  /*2d90*/  BSYNC B1 ;  /* 0x0000000000017941 */ /* 0x000fea0003800000 */
.L_x_46:
        /* <DEDUP_REMOVED lines=10> */
.L_x_49:
[----:B------:R-:W-:Y:S05]  /*2e40*/  BSYNC B1 ;  /* 0x0000000000017941 */ /* 0x000fea0003800000 */
.L_x_48:
[----:B0----5:R-:W-:Y:S01]  /*2e50*/  IMAD.U32 R5, R24, 0x10000, RZ ;  /* 0x0001000018057824 */ /* 0x021fe200078e00ff */
        /* <DEDUP_REMOVED lines=8> */
.L_x_51:
[----:B------:R-:W-:Y:S05]  /*2ee0*/  BSYNC B1 ;  /* 0x0000000000017941 */ /* 0x000fea0003800000 */
.L_x_50:
        /* <DEDUP_REMOVED lines=9> */
.L_x_53:
[----:B------:R-:W-:Y:S05]  /*2f80*/  BSYNC B1 ;  /* 0x0000000000017941 */ /* 0x000fea0003800000 */
.L_x_52:
        /* <DEDUP_REMOVED lines=10> */
.L_x_55:
[----:B------:R-:W-:Y:S05]  /*3030*/  BSYNC B1 ;  /* 0x0000000000017941 */ /* 0x000fea0003800000 */
.L_x_54:
        /* <DEDUP_REMOVED lines=10> */
.L_x_57:
[----:B------:R-:W-:Y:S05]  /*30e0*/  BSYNC B1 ;  /* 0x0000000000017941 */ /* 0x000fea0003800000 */
.L_x_56:
        /* <DEDUP_REMOVED lines=9> */
.L_x_59:
[----:B------:R-:W-:Y:S05]  /*3180*/  BSYNC B1 ;  /* 0x0000000000017941 */ /* 0x000fea0003800000 */
.L_x_58:
        /* <DEDUP_REMOVED lines=9> */
.L_x_61:
[----:B------:R-:W-:Y:S05]  /*3220*/  BSYNC B1 ;  /* 0x0000000000017941 */ /* 0x000fea0003800000 */
.L_x_60:
        /* <DEDUP_REMOVED lines=10> */
.L_x_63:
[----:B------:R-:W-:Y:S05]  /*32d0*/  BSYNC B1 ;  /* 0x0000000000017941 */ /* 0x000fea0003800000 */
.L_x_62:
        /* <DEDUP_REMOVED lines=10> */
.L_x_65:
[----:B------:R-:W-:Y:S05]  /*3380*/  BSYNC B1 ;  /* 0x0000000000017941 */ /* 0x000fea0003800000 */
.L_x_64:
        /* <DEDUP_REMOVED lines=9> */
.L_x_67:
[----:B------:R-:W-:Y:S05]  /*3420*/  BSYNC B1 ;  /* 0x0000000000017941 */ /* 0x000fea0003800000 */
.L_x_66:
        /* <DEDUP_REMOVED lines=9> */
.L_x_69:
[----:B------:R-:W-:Y:S05]  /*34c0*/  BSYNC B1 ;  /* 0x0000000000017941 */ /* 0x000fea0003800000 */
.L_x_68:
        /* <DEDUP_REMOVED lines=10> */
.L_x_71:
[----:B------:R-:W-:Y:S05]  /*3570*/  BSYNC B1 ;  /* 0x0000000000017941 */ /* 0x000fea0003800000 */
.L_x_70:
        /* <DEDUP_REMOVED lines=10> */
.L_x_73:
[----:B------:R-:W-:Y:S05]  /*3620*/  BSYNC B1 ;  /* 0x0000000000017941 */ /* 0x000fea0003800000 */
.L_x_72:
        /* <DEDUP_REMOVED lines=9> */
.L_x_75:
[----:B------:R-:W-:Y:S05]  /*36c0*/  BSYNC B1 ;  /* 0x0000000000017941 */ /* 0x000fea0003800000 */
.L_x_74:
        /* <DEDUP_REMOVED lines=9> */
.L_x_77:
[----:B------:R-:W-:Y:S05]  /*3760*/  BSYNC B1 ;  /* 0x0000000000017941 */ /* 0x000fea0003800000 */
.L_x_76:
        /* <DEDUP_REMOVED lines=10> */
.L_x_79:
[----:B------:R-:W-:Y:S05]  /*3810*/  BSYNC B1 ;  /* 0x0000000000017941 */ /* 0x000fea0003800000 */
.L_x_78:
        /* <DEDUP_REMOVED lines=10> */
.L_x_81:
[----:B------:R-:W-:Y:S05]  /*38c0*/  BSYNC B1 ;  /* 0x0000000000017941 */ /* 0x000fea0003800000 */
.L_x_80:
        /* <DEDUP_REMOVED lines=9> */
.L_x_83:
[----:B------:R-:W-:Y:S05]  /*3960*/  BSYNC B1 ;  /* 0x0000000000017941 */ /* 0x000fea0003800000 */
.L_x_82:
        /* <DEDUP_REMOVED lines=9> */
.L_x_85:
[----:B------:R-:W-:Y:S05]  /*3a00*/  BSYNC B1 ;  /* 0x0000000000017941 */ /* 0x000fea0003800000 */
.L_x_84:
        /* <DEDUP_REMOVED lines=10> */
.L_x_87:
[----:B------:R-:W-:Y:S05]  /*3ab0*/  BSYNC B1 ;  /* 0x0000000000017941 */ /* 0x000fea0003800000 */
.L_x_86:
        /* <DEDUP_REMOVED lines=10> */
.L_x_89:
[----:B------:R-:W-:Y:S05]  /*3b60*/  BSYNC B1 ;  /* 0x0000000000017941 */ /* 0x000fea0003800000 */
.L_x_88:
        /* <DEDUP_REMOVED lines=9> */
.L_x_91:
[----:B------:R-:W-:Y:S05]  /*3c00*/  BSYNC B1 ;  /* 0x0000000000017941 */ /* 0x000fea0003800000 */
.L_x_90:
        /* <DEDUP_REMOVED lines=9> */
.L_x_93:
[----:B------:R-:W-:Y:S05]  /*3ca0*/  BSYNC B1 ;  /* 0x0000000000017941 */ /* 0x000fea0003800000 */
.L_x_92:
        /* <DEDUP_REMOVED lines=10> */
.L_x_95:
[----:B------:R-:W-:Y:S05]  /*3d50*/  BSYNC B1 ;  /* 0x0000000000017941 */ /* 0x000fea0003800000 */
.L_x_94:
        /* <DEDUP_REMOVED lines=10> */
.L_x_97:
[----:B------:R-:W-:Y:S05]  /*3e00*/  BSYNC B1 ;  /* 0x0000000000017941 */ /* 0x000fea0003800000 */
.L_x_96:
        /* <DEDUP_REMOVED lines=9> */
.L_x_99:
[----:B------:R-:W-:Y:S05]  /*3ea0*/  BSYNC B1 ;  /* 0x0000000000017941 */ /* 0x000fea0003800000 */
.L_x_98:
        /* <DEDUP_REMOVED lines=9> */
.L_x_101:
[----:B------:R-:W-:Y:S05]  /*3f40*/  BSYNC B1 ;  /* 0x0000000000017941 */ /* 0x000fea0003800000 */
.L_x_100:
        /* <DEDUP_REMOVED lines=10> */
.L_x_103:
[----:B------:R-:W-:Y:S05]  /*3ff0*/  BSYNC B1 ;  /* 0x0000000000017941 */ /* 0x000fea0003800000 */
.L_x_102:
        /* <DEDUP_REMOVED lines=10> */
.L_x_105:
[----:B------:R-:W-:Y:S05]  /*40a0*/  BSYNC B1 ;  /* 0x0000000000017941 */ /* 0x000fea0003800000 */
.L_x_104:
        /* <DEDUP_REMOVED lines=9> */
.L_x_107:
[----:B------:R-:W-:Y:S05]  /*4140*/  BSYNC B1 ;  /* 0x0000000000017941 */ /* 0x000fea0003800000 */
.L_x_106:
        /* <DEDUP_REMOVED lines=9> */
.L_x_109:
[----:B------:R-:W-:Y:S05]  /*41e0*/  BSYNC B1 ;  /* 0x0000000000017941 */ /* 0x000fea0003800000 */
.L_x_108:
        /* <DEDUP_REMOVED lines=10> */
.L_x_111:
[----:B------:R-:W-:Y:S05]  /*4290*/  BSYNC B1 ;  /* 0x0000000000017941 */ /* 0x000fea0003800000 */
.L_x_110:
        /* <DEDUP_REMOVED lines=10> */
.L_x_113:
[----:B------:R-:W-:Y:S05]  /*4340*/  BSYNC B1 ;  /* 0x0000000000017941 */ /* 0x000fea0003800000 */
.L_x_112:
        /* <DEDUP_REMOVED lines=9> */
.L_x_115:
[----:B------:R-:W-:Y:S05]  /*43e0*/  BSYNC B1 ;  /* 0x0000000000017941 */ /* 0x000fea0003800000 */
.L_x_114:
        /* <DEDUP_REMOVED lines=9> */
.L_x_117:
[----:B------:R-:W-:Y:S05]  /*4480*/  BSYNC B1 ;  /* 0x0000000000017941 */ /* 0x000fea0003800000 */
.L_x_116:
        /* <DEDUP_REMOVED lines=10> */
.L_x_119:
[----:B------:R-:W-:Y:S05]  /*4530*/  BSYNC B1 ;  /* 0x0000000000017941 */ /* 0x000fea0003800000 */
.L_x_118:
        /* <DEDUP_REMOVED lines=10> */
.L_x_121:
[----:B------:R-:W-:Y:S05]  /*45e0*/  BSYNC B1 ;  /* 0x0000000000017941 */ /* 0x000fea0003800000 */
.L_x_120:
        /* <DEDUP_REMOVED lines=9> */
.L_x_123:
[----:B------:R-:W-:Y:S05]  /*4680*/  BSYNC B1 ;  /* 0x0000000000017941 */ /* 0x000fea0003800000 */
.L_x_122:
        /* <DEDUP_REMOVED lines=9> */
.L_x_125:
[----:B------:R-:W-:Y:S05]  /*4720*/  BSYNC B1 ;  /* 0x0000000000017941 */ /* 0x000fea0003800000 */
.L_x_124:
        /* <DEDUP_REMOVED lines=10> */
.L_x_127:
[----:B------:R-:W-:Y:S05]  /*47d0*/  BSYNC B1 ;  /* 0x0000000000017941 */ /* 0x000fea0003800000 */
.L_x_126:
        /* <DEDUP_REMOVED lines=10> */
.L_x_129:
[----:B------:R-:W-:Y:S05]  /*4880*/  BSYNC B1 ;  /* 0x0000000000017941 */ /* 0x000fea0003800000 */
.L_x_128:
        /* <DEDUP_REMOVED lines=9> */
.L_x_131:
[----:B------:R-:W-:Y:S05]  /*4920*/  BSYNC B1 ;  /* 0x0000000000017941 */ /* 0x000fea0003800000 */
.L_x_130:
        /* <DEDUP_REMOVED lines=9> */
.L_x_133:
[----:B------:R-:W-:Y:S05]  /*49c0*/  BSYNC B1 ;  /* 0x0000000000017941 */ /* 0x000fea0003800000 */
.L_x_132:
        /* <DEDUP_REMOVED lines=10> */
.L_x_135:
[----:B------:R-:W-:Y:S05]  /*4a70*/  BSYNC B1 ;  /* 0x0000000000017941 */ /* 0x000fea0003800000 */
.L_x_134:
        /* <DEDUP_REMOVED lines=10> */
.L_x_137:
[----:B------:R-:W-:Y:S05]  /*4b20*/  BSYNC B1 ;  /* 0x0000000000017941 */ /* 0x000fea0003800000 */
.L_x_136:
        /* <DEDUP_REMOVED lines=9> */
.L_x_139:
[----:B------:R-:W-:Y:S05]  /*4bc0*/  BSYNC B1 ;  /* 0x0000000000017941 */ /* 0x000fea0003800000 */
.L_x_138:
        /* <DEDUP_REMOVED lines=9> */
.L_x_141:
[----:B------:R-:W-:Y:S05]  /*4c60*/  BSYNC B1 ;  /* 0x0000000000017941 */ /* 0x000fea0003800000 */
.L_x_140:
        /* <DEDUP_REMOVED lines=10> */
.L_x_143:
[----:B------:R-:W-:Y:S05]  /*4d10*/  BSYNC B1 ;  /* 0x0000000000017941 */ /* 0x000fea0003800000 */
.L_x_142:
        /* <DEDUP_REMOVED lines=10> */
.L_x_145:
[----:B------:R-:W-:Y:S05]  /*4dc0*/  BSYNC B1 ;  /* 0x0000000000017941 */ /* 0x000fea0003800000 */
.L_x_144:
        /* <DEDUP_REMOVED lines=9> */
.L_x_147:
[----:B------:R-:W-:Y:S05]  /*4e60*/  BSYNC B1 ;  /* 0x0000000000017941 */ /* 0x000fea0003800000 */
.L_x_146:
        /* <DEDUP_REMOVED lines=9> */
.L_x_149:
[----:B------:R-:W-:Y:S05]  /*4f00*/  BSYNC B1 ;  /* 0x0000000000017941 */ /* 0x000fea0003800000 */
.L_x_148:
        /* <DEDUP_REMOVED lines=10> */
.L_x_151:
[----:B------:R-:W-:Y:S05]  /*4fb0*/  BSYNC B1 ;  /* 0x0000000000017941 */ /* 0x000fea0003800000 */
.L_x_150:
[----:B-----5:R-:W-:Y:S01]  /*4fc0*/  IMAD.U32 R5, R24, 0x10000, RZ ;  /* 0x0001000018057824 */ /* 0x020fe200078e00ff */
[----:B------:R-:W-:Y:S01]  /*4fd0*/  ISETP.GT.AND P0, PT, R4, 0x79, PT ;  /* 0x000000790400780c */ /* 0x000fe20003f04270 */
[----:B------:R-:W-:Y:S01]  /*4fe0*/  @P2 IMAD.MOV.U32 R4, RZ, RZ, R10 ;  /* 0x000000ffff042224 */ /* 0x000fe200078e000a */
[----:B------:R-:W-:Y:S01]  /*4ff0*/  BSSY B1, `(.L_x_152) ;  /* 0x000000a000017945 */ /* 0x000fe20003800000 */
[----:B------:R-:W-:Y:S01]  /*5000*/  FMUL R5, R5, R90 ;  /* 0x0000005a05057220 */ /* 0x000fe20000400000 */
[----:B------:R-:W-:-:S03]  /*5010*/  ISETP.GT.AND P3, PT, R3, RZ, P0 ;  /* 0x000000ff0300720c */ /* 0x000fc60000764270 */
[----:B------:R-:W-:-:S05]  /*5020*/  FFMA R5, R84, R23, R5 ;  /* 0x0000001754057223 */ /* 0x000fca0000000005 */
[----:B------:R-:W-:-:S04]  /*5030*/  F2FP.BF16.F32.PACK_AB R5, RZ, R5 ;  /* 0x00000005ff05723e */ /* 0x000fc800000010ff */
[----:B0-----:R-:W-:Y:S01]  /*5040*/  PRMT R14, R5, 0x7610, R14 ;  /* 0x00007610050e7816 */ /* 0x001fe2000000000e */
[----:B------:R-:W-:-:S05]  /*5050*/  @P2 IMAD.MOV.U32 R5, RZ, RZ, R11 ;  /* 0x000000ffff052224 */ /* 0x000fca00078e000b */
[----:B------:R0:W-:Y:S01]  /*5060*/  @P2 STG.E.U16 desc[UR36][R4.64+0xf0], R14 ;  /* 0x0000f00e04002986 */ /* 0x0001e2000c101524 */
[----:B------:R-:W-:Y:S05]  /*5070*/  @!P3 BRA `(.L_x_153) ;  /* 0x000000000004b947 */ /* 0x000fea0003800000 */
[----:B------:R0:W5:Y:S02]  /*5080*/  LDG.E.LTC128B.U16 R24, desc[UR36][R6.64+0xf2] ;  /* 0x0000f22406187981 */ /* 0x000164000c1e1520 */
.L_x_153:
[----:B------:R-:W-:Y:S05]  /*5090*/  BSYNC B1 ;  /* 0x0000000000017941 */ /* 0x000fea0003800000 */
.L_x_152:
        /* <DEDUP_REMOVED lines=9> */
.L_x_155:
[----:B------:R-:W-:Y:S05]  /*5130*/  BSYNC B1 ;  /* 0x0000000000017941 */ /* 0x000fea0003800000 */
.L_x_154:
[----:B-----5:R-:W-:Y:S01]  /*5140*/  IMAD.U32 R5, R24, 0x10000, RZ ;  /* 0x0001000018057824 */ /* 0x020fe200078e00ff */
[----:B------:R-:W-:Y:S01]  /*5150*/  ISETP.GT.AND P0, PT, R3, 0x8, P0 ;  /* 0x000000080300780c */ /* 0x000fe20000704270 */
[----:B0-----:R-:W-:Y:S01]  /*5160*/  @P1 IMAD.MOV.U32 R4, RZ, RZ, R12 ;  /* 0x000000ffff041224 */ /* 0x001fe200078e000c */
[----:B------:R-:W-:Y:S01]  /*5170*/  BSSY B1, `(.L_x_156) ;  /* 0x0000009000017945 */ /* 0x000fe20003800000 */
[----:B------:R-:W-:-:S04]  /*5180*/  FMUL R5, R5, R90 ;  /* 0x0000005a05057220 */ /* 0x000fc80000400000 */
[----:B------:R-:W-:-:S05]  /*5190*/  FFMA R5, R86, R23, R5 ;  /* 0x0000001756057223 */ /* 0x000fca0000000005 */
[----:B------:R-:W-:-:S04]  /*51a0*/  F2FP.BF16.F32.PACK_AB R5, RZ, R5 ;  /* 0x00000005ff05723e */ /* 0x000fc800000010ff */
[----:B-1-3--:R-:W-:Y:S01]  /*51b0*/  PRMT R6, R5, 0x7610, R6 ;  /* 0x0000761005067816 */ /* 0x00afe20000000006 */
[----:B------:R-:W-:-:S05]  /*51c0*/  @P1 IMAD.MOV.U32 R5, RZ, RZ, R13 ;  /* 0x000000ffff051224 */ /* 0x000fca00078e000d */
[----:B------:R0:W-:Y:S01]  /*51d0*/  @P1 STG.E.U16 desc[UR36][R4.64+0xf0], R6 ;  /* 0x0000f00604001986 */ /* 0x0001e2000c101524 */
[----:B------:R-:W-:Y:S05]  /*51e0*/  @!P0 BRA `(.L_x_157) ;  /* 0x0000000000048947 */ /* 0x000fea0003800000 */
[----:B------:R1:W5:Y:S02]  /*51f0*/  LDG.E.LTC128B.U16 R24, desc[UR36][R8.64+0xf2] ;  /* 0x0000f22408187981 */ /* 0x000364000c1e1520 */
.L_x_157:
[----:B------:R-:W-:Y:S05]  /*5200*/  BSYNC B1 ;  /* 0x0000000000017941 */ /* 0x000fea0003800000 */
.L_x_156:
[----:B------:R-:W-:Y:S05]  /*5210*/  @!P0 BRA `(.L_x_158) ;  /* 0x0000001000e88947 */ /* 0x000fea0003800000 */
[----:B-----5:R-:W-:-:S04]  /*5220*/  IMAD.U32 R3, R24, 0x10000, RZ ;  /* 0x0001000018037824 */ /* 0x020fc800078e00ff */
[----:B0-----:R-:W-:-:S04]  /*5230*/  FMUL R4, R3, R90 ;  /* 0x0000005a03047220 */ /* 0x001fc80000400000 */
[----:B------:R-:W-:-:S05]  /*5240*/  FFMA R4, R87, R23, R4 ;  /* 0x0000001757047223 */ /* 0x000fca0000000004 */
[----:B------:R-:W-:-:S05]  /*5250*/  F2FP.BF16.F32.PACK_AB R4, RZ, R4 ;  /* 0x00000004ff04723e */ /* 0x000fca00000010ff */
[----:B------:R3:W-:Y:S01]  /*5260*/  STG.E.U16 desc[UR36][R12.64+0xf2], R4 ;  /* 0x0000f2040c007986 */ /* 0x0007e2000c101524 */
[----:B------:R-:W-:Y:S05]  /*5270*/  BRA `(.L_x_158) ;  /* 0x0000001000d07947 */ /* 0x000fea0003800000 */
.L_x_33:
[----:B------:R-:W-:Y:S01]  /*5280*/  ISETP.GT.AND P3, PT, R4, 0x1, PT ;  /* 0x000000010400780c */ /* 0x000fe20003f64270 */
[----:B------:R-:W-:Y:S01]  /*5290*/  ULDC.64 UR4, c[0x0][0x5c0] ;  /* 0x0001700000047ab9 */ /* 0x000fe20000000a00 */
[-C--:B------:R-:W-:Y:S01]  /*52a0*/  FMUL R24, R24, R23.reuse ;  /* 0x0000001718187220 */ /* 0x080fe20000400000 */
[----:B------:R-:W-:Y:S01]  /*52b0*/  LEA R6, P4, R106, UR4, 0x1 ;  /* 0x000000046a067c11 */ /* 0x000fe2000f8808ff */
[-C--:B------:R-:W-:Y:S01]  /*52c0*/  FMUL R25, R25, R23.reuse ;  /* 0x0000001719197220 */ /* 0x080fe20000400000 */
[----:B------:R-:W-:Y:S01]  /*52d0*/  ISETP.GT.AND P0, PT, R3, RZ, P3 ;  /* 0x000000ff0300720c */ /* 0x000fe20001f04270 */
[-C--:B------:R-:W-:Y:S01]  /*52e0*/  FMUL R26, R26, R23.reuse ;  /* 0x000000171a1a7220 */ /* 0x080fe20000400000 */
[----:B------:R-:W-:Y:S01]  /*52f0*/  F2FP.BF16.F32.PACK_AB R24, RZ, R24 ;  /* 0x00000018ff18723e */ /* 0x000fe200000010ff */
[-C--:B------:R-:W-:Y:S01]  /*5300*/  FMUL R27, R27, R23.reuse ;  /* 0x000000171b1b7220 */ /* 0x080fe20000400000 */
[----:B------:R-:W-:Y:S01]  /*5310*/  LEA.HI.X R7, R106, UR5, R103, 0x1, P4 ;  /* 0x000000056a077c11 */ /* 0x000fe2000a0f0c67 */
[----:B------:R-:W-:Y:S01]  /*5320*/  FMUL R28, R28, R23 ;  /* 0x000000171c1c7220 */ /* 0x000fe20000400000 */
[----:B------:R-:W-:Y:S01]  /*5330*/  F2FP.BF16.F32.PACK_AB R25, RZ, R25 ;  /* 0x00000019ff19723e */ /* 0x000fe200000010ff */
[-C--:B------:R-:W-:Y:S01]  /*5340*/  FMUL R29, R29, R23.reuse ;  /* 0x000000171d1d7220 */ /* 0x080fe20000400000 */
[----:B------:R-:W-:Y:S01]  /*5350*/  ISETP.GT.AND P2, PT, R3, 0x8, P2 ;  /* 0x000000080300780c */ /* 0x000fe20001744270 */
[----:B------:R-:W-:Y:S01]  /*5360*/  @P1 STG.E.U16 desc[UR36][R6.64], R24 ;  /* 0x0000001806001986 */ /* 0x000fe2000c101524 */
[----:B------:R-:W-:Y:S01]  /*5370*/  ISETP.GT.AND P1, PT, R4, 0x8, PT ;  /* 0x000000080400780c */ /* 0x000fe20003f24270 */
[-C--:B------:R-:W-:Y:S01]  /*5380*/  FMUL R30, R30, R23.reuse ;  /* 0x000000171e1e7220 */ /* 0x080fe20000400000 */
[C---:B------:R-:W-:Y:S01]  /*5390*/  SHF.L.U64.HI R5, R91.reuse, 0x1, R92 ;  /* 0x000000015b057819 */ /* 0x040fe2000001025c */
[----:B------:R-:W-:Y:S01]  /*53a0*/  @P0 STG.E.U16 desc[UR36][R6.64+0x2], R25 ;  /* 0x0000021906000986 */ /* 0x000fe2000c101524 */
[----:B------:R-:W-:Y:S01]  /*53b0*/  LEA R8, P5, R91, R6, 0x1 ;  /* 0x000000065b087211 */ /* 0x000fe200078a08ff */
[-C--:B------:R-:W-:Y:S01]  /*53c0*/  FMUL R31, R31, R23.reuse ;  /* 0x000000171f1f7220 */ /* 0x080fe20000400000 */
[----:B------:R-:W-:Y:S01]  /*53d0*/  ISETP.GT.AND P3, PT, R3, 0x8, P3 ;  /* 0x000000080300780c */ /* 0x000fe20001f64270 */
[-C--:B------:R-:W-:Y:S01]  /*53e0*/  FMUL R32, R32, R23.reuse ;  /* 0x0000001720207220 */ /* 0x080fe20000400000 */
[----:B------:R-:W-:Y:S01]  /*53f0*/  ISETP.GT.AND P0, PT, R4, 0x9, PT ;  /* 0x000000090400780c */ /* 0x000fe20003f04270 */
[----:B------:R-:W-:Y:S01]  /*5400*/  IMAD.X R9, R5, 0x1, R7, P5 ;  /* 0x0000000105097824 */ /* 0x000fe200028e0607 */
[----:B------:R-:W-:Y:S01]  /*5410*/  ISETP.GT.AND P4, PT, R3, RZ, P1 ;  /* 0x000000ff0300720c */ /* 0x000fe20000f84270 */
[-C--:B------:R-:W-:Y:S01]  /*5420*/  FMUL R33, R33, R23.reuse ;  /* 0x0000001721217220 */ /* 0x080fe20000400000 */
[----:B------:R-:W-:Y:S01]  /*5430*/  F2FP.BF16.F32.PACK_AB R26, RZ, R26 ;  /* 0x0000001aff1a723e */ /* 0x000fe200000010ff */
[-C--:B------:R-:W-:Y:S01]  /*5440*/  FMUL R34, R34, R23.reuse ;  /* 0x0000001722227220 */ /* 0x080fe20000400000 */
[----:B------:R-:W-:Y:S01]  /*5450*/  ISETP.GT.AND P5, PT, R3, RZ, P0 ;  /* 0x000000ff0300720c */ /* 0x000fe200007a4270 */
[----:B------:R-:W-:Y:S01]  /*5460*/  FMUL R35, R35, R23 ;  /* 0x0000001723237220 */ /* 0x000fe20000400000 */
[----:B------:R-:W-:Y:S01]  /*5470*/  F2FP.BF16.F32.PACK_AB R27, RZ, R27 ;  /* 0x0000001bff1b723e */ /* 0x000fe200000010ff */
[----:B------:R-:W-:Y:S01]  /*5480*/  @P2 STG.E.U16 desc[UR36][R8.64], R26 ;  /* 0x0000001a08002986 */ /* 0x000fe2000c101524 */
[----:B------:R-:W-:Y:S01]  /*5490*/  F2FP.BF16.F32.PACK_AB R28, RZ, R28 ;  /* 0x0000001cff1c723e */ /* 0x000fe200000010ff */
[-C--:B------:R-:W-:Y:S01]  /*54a0*/  FMUL R36, R36, R23.reuse ;  /* 0x0000001724247220 */ /* 0x080fe20000400000 */
[----:B------:R-:W-:Y:S01]  /*54b0*/  ISETP.GT.AND P2, PT, R3, 0x8, P1 ;  /* 0x000000080300780c */ /* 0x000fe20000f44270 */
[----:B------:R-:W-:Y:S01]  /*54c0*/  @P3 STG.E.U16 desc[UR36][R8.64+0x2], R27 ;  /* 0x0000021b08003986 */ /* 0x000fe2000c101524 */
[----:B------:R-:W-:Y:S01]  /*54d0*/  ISETP.GT.AND P1, PT, R4, 0x10, PT ;  /* 0x000000100400780c */ /* 0x000fe20003f24270 */
[----:B------:R-:W-:Y:S01]  /*54e0*/  FMUL R37, R37, R23 ;  /* 0x0000001725257220 */ /* 0x000fe20000400000 */
[----:B------:R-:W-:Y:S01]  /*54f0*/  F2FP.BF16.F32.PACK_AB R29, RZ, R29 ;  /* 0x0000001dff1d723e */ /* 0x000fe200000010ff */
[----:B------:R-:W-:Y:S01]  /*5500*/  @P4 STG.E.U16 desc[UR36][R6.64+0x10], R28 ;  /* 0x0000101c06004986 */ /* 0x000fe2000c101524 */
[C---:B------:R-:W-:Y:S01]  /*5510*/  ISETP.GT.AND P3, PT, R3.reuse, 0x8, P0 ;  /* 0x000000080300780c */ /* 0x040fe20000764270 */
[-C--:B------:R-:W-:Y:S01]  /*5520*/  FMUL R38, R38, R23.reuse ;  /* 0x0000001726267220 */ /* 0x080fe20000400000 */
[----:B------:R-:W-:Y:S01]  /*5530*/  ISETP.GT.AND P0, PT, R4, 0x11, PT ;  /* 0x000000110400780c */ /* 0x000fe20003f04270 */
[----:B------:R-:W-:Y:S01]  /*5540*/  @P5 STG.E.U16 desc[UR36][R6.64+0x12], R29 ;  /* 0x0000121d06005986 */ /* 0x000fe2000c101524 */
        /* <DEDUP_REMOVED lines=161> */
[----:B------:R-:W-:Y:S01]  /*5f60*/  FMUL R87, R87, R23 ;  /* 0x0000001757577220 */ /* 0x000fe20000400000 */
[----:B------:R-:W-:-:S02]  /*5f70*/  F2FP.BF16.F32.PACK_AB R62, RZ, R62 ;  /* 0x0000003eff3e723e */ /* 0x000fc400000010ff */
[C---:B------:R-:W-:Y:S02]  /*5f80*/  ISETP.GT.AND P5, PT, R3.reuse, RZ, P0 ;  /* 0x000000ff0300720c */ /* 0x040fe400007a4270 */
[----:B------:R-:W-:Y:S01]  /*5f90*/  F2FP.BF16.F32.PACK_AB R63, RZ, R63 ;  /* 0x0000003fff3f723e */ /* 0x000fe200000010ff */
[----:B------:R-:W-:Y:S01]  /*5fa0*/  @P2 STG.E.U16 desc[UR36][R8.64+0x90], R62 ;  /* 0x0000903e08002986 */ /* 0x000fe2000c101524 */
[----:B------:R-:W-:Y:S02]  /*5fb0*/  F2FP.BF16.F32.PACK_AB R64, RZ, R64 ;  /* 0x00000040ff40723e */ /* 0x000fe400000010ff */
[C---:B------:R-:W-:Y:S01]  /*5fc0*/  ISETP.GT.AND P2, PT, R3.reuse, 0x8, P1 ;  /* 0x000000080300780c */ /* 0x040fe20000f44270 */
[----:B------:R-:W-:Y:S01]  /*5fd0*/  @P3 STG.E.U16 desc[UR36][R8.64+0x92], R63 ;  /* 0x0000923f08003986 */ /* 0x000fe2000c101524 */
[----:B------:R-:W-:Y:S02]  /*5fe0*/  ISETP.GT.AND P1, PT, R4, 0x58, PT ;  /* 0x000000580400780c */ /* 0x000fe40003f24270 */
[----:B------:R-:W-:Y:S01]  /*5ff0*/  F2FP.BF16.F32.PACK_AB R65, RZ, R65 ;  /* 0x00000041ff41723e */ /* 0x000fe200000010ff */
[----:B------:R-:W-:Y:S01]  /*6000*/  @P4 STG.E.U16 desc[UR36][R6.64+0xa0], R64 ;  /* 0x0000a04006004986 */ /* 0x000fe2000c101524 */
[----:B------:R-:W-:-:S02]  /*6010*/  ISETP.GT.AND P3, PT, R3, 0x8, P0 ;  /* 0x000000080300780c */ /* 0x000fc40000764270 */
[----:B------:R-:W-:Y:S01]  /*6020*/  ISETP.GT.AND P0, PT, R4, 0x59, PT ;  /* 0x000000590400780c */ /* 0x000fe20003f04270 */
[----:B------:R-:W-:Y:S01]  /*6030*/  @P5 STG.E.U16 desc[UR36][R6.64+0xa2], R65 ;  /* 0x0000a24106005986 */ /* 0x000fe2000c101524 */
[C---:B------:R-:W-:Y:S02]  /*6040*/  ISETP.GT.AND P4, PT, R3.reuse, RZ, P1 ;  /* 0x000000ff0300720c */ /* 0x040fe40000f84270 */
[----:B------:R-:W-:Y:S02]  /*6050*/  F2FP.BF16.F32.PACK_AB R66, RZ, R66 ;  /* 0x00000042ff42723e */ /* 0x000fe400000010ff */
[----:B------:R-:W-:Y:S02]  /*6060*/  ISETP.GT.AND P5, PT, R3, RZ, P0 ;  /* 0x000000ff0300720c */ /* 0x000fe400007a4270 */
[----:B------:R-:W-:Y:S01]  /*6070*/  F2FP.BF16.F32.PACK_AB R67, RZ, R67 ;  /* 0x00000043ff43723e */ /* 0x000fe200000010ff */
[----:B------:R-:W-:Y:S01]  /*6080*/  @P2 STG.E.U16 desc[UR36][R8.64+0xa0], R66 ;  /* 0x0000a04208002986 */ /* 0x000fe2000c101524 */
[----:B------:R-:W-:-:S02]  /*6090*/  F2FP.BF16.F32.PACK_AB R68, RZ, R68 ;  /* 0x00000044ff44723e */ /* 0x000fc400000010ff */
[C---:B------:R-:W-:Y:S01]  /*60a0*/  ISETP.GT.AND P2, PT, R3.reuse, 0x8, P1 ;  /* 0x000000080300780c */ /* 0x040fe20000f44270 */
[----:B------:R-:W-:Y:S01]  /*60b0*/  @P3 STG.E.U16 desc[UR36][R8.64+0xa2], R67 ;  /* 0x0000a24308003986 */ /* 0x000fe2000c101524 */
[C---:B------:R-:W-:Y:S02]  /*60c0*/  ISETP.GT.AND P1, PT, R4.reuse, 0x60, PT ;  /* 0x000000600400780c */ /* 0x040fe40003f24270 */
[----:B------:R-:W-:Y:S01]  /*60d0*/  F2FP.BF16.F32.PACK_AB R69, RZ, R69 ;  /* 0x00000045ff45723e */ /* 0x000fe200000010ff */
[----:B------:R-:W-:Y:S01]  /*60e0*/  @P4 STG.E.U16 desc[UR36][R6.64+0xb0], R68 ;  /* 0x0000b04406004986 */ /* 0x000fe2000c101524 */
[C---:B------:R-:W-:Y:S02]  /*60f0*/  ISETP.GT.AND P3, PT, R3.reuse, 0x8, P0 ;  /* 0x000000080300780c */ /* 0x040fe40000764270 */
[----:B------:R-:W-:Y:S01]  /*6100*/  ISETP.GT.AND P0, PT, R4, 0x61, PT ;  /* 0x000000610400780c */ /* 0x000fe20003f04270 */
[----:B------:R-:W-:Y:S01]  /*6110*/  @P5 STG.E.U16 desc[UR36][R6.64+0xb2], R69 ;  /* 0x0000b24506005986 */ /* 0x000fe2000c101524 */
[----:B------:R-:W-:-:S02]  /*6120*/  ISETP.GT.AND P4, PT, R3, RZ, P1 ;  /* 0x000000ff0300720c */ /* 0x000fc40000f84270 */
[C---:B------:R-:W-:Y:S02]  /*6130*/  ISETP.GT.AND P5, PT, R3.reuse, RZ, P0 ;  /* 0x000000ff0300720c */ /* 0x040fe400007a4270 */
[----:B------:R-:W-:Y:S02]  /*6140*/  F2FP.BF16.F32.PACK_AB R70, RZ, R70 ;  /* 0x00000046ff46723e */ /* 0x000fe400000010ff */
[----:B------:R-:W-:Y:S02]  /*6150*/  F2FP.BF16.F32.PACK_AB R71, RZ, R71 ;  /* 0x00000047ff47723e */ /* 0x000fe400000010ff */
[----:B------:R-:W-:Y:S01]  /*6160*/  F2FP.BF16.F32.PACK_AB R72, RZ, R72 ;  /* 0x00000048ff48723e */ /* 0x000fe200000010ff */
[----:B------:R-:W-:Y:S01]  /*6170*/  @P2 STG.E.U16 desc[UR36][R8.64+0xb0], R70 ;  /* 0x0000b04608002986 */ /* 0x000fe2000c101524 */
[----:B------:R-:W-:Y:S02]  /*6180*/  F2FP.BF16.F32.PACK_AB R73, RZ, R73 ;  /* 0x00000049ff49723e */ /* 0x000fe400000010ff */
[C---:B------:R-:W-:Y:S01]  /*6190*/  ISETP.GT.AND P1, PT, R3.reuse, 0x8, P1 ;  /* 0x000000080300780c */ /* 0x040fe20000f24270 */
[----:B------:R-:W-:Y:S01]  /*61a0*/  @P3 STG.E.U16 desc[UR36][R8.64+0xb2], R71 ;  /* 0x0000b24708003986 */ /* 0x000fe2000c101524 */
[----:B------:R-:W-:-:S02]  /*61b0*/  ISETP.GT.AND P2, PT, R3, 0x8, P0 ;  /* 0x000000080300780c */ /* 0x000fc40000744270 */
[C---:B------:R-:W-:Y:S01]  /*61c0*/  ISETP.GT.AND P0, PT, R4.reuse, 0x69, PT ;  /* 0x000000690400780c */ /* 0x040fe20003f04270 */
[----:B------:R-:W-:Y:S01]  /*61d0*/  @P4 STG.E.U16 desc[UR36][R6.64+0xc0], R72 ;  /* 0x0000c04806004986 */ /* 0x000fe2000c101524 */
[----:B------:R-:W-:Y:S02]  /*61e0*/  ISETP.GT.AND P4, PT, R4, 0x68, PT ;  /* 0x000000680400780c */ /* 0x000fe40003f84270 */
[----:B------:R-:W-:Y:S01]  /*61f0*/  F2FP.BF16.F32.PACK_AB R74, RZ, R74 ;  /* 0x0000004aff4a723e */ /* 0x000fe200000010ff */
[----:B------:R-:W-:Y:S01]  /*6200*/  @P5 STG.E.U16 desc[UR36][R6.64+0xc2], R73 ;  /* 0x0000c24906005986 */ /* 0x000fe2000c101524 */
[C---:B------:R-:W-:Y:S02]  /*6210*/  ISETP.GT.AND P5, PT, R3.reuse, RZ, P4 ;  /* 0x000000ff0300720c */ /* 0x040fe400027a4270 */
[----:B------:R-:W-:Y:S01]  /*6220*/  ISETP.GT.AND P3, PT, R3, RZ, P0 ;  /* 0x000000ff0300720c */ /* 0x000fe20000764270 */
[----:B------:R-:W-:Y:S01]  /*6230*/  @P1 STG.E.U16 desc[UR36][R8.64+0xc0], R74 ;  /* 0x0000c04a08001986 */ /* 0x000fe2000c101524 */
[----:B------:R-:W-:-:S02]  /*6240*/  F2FP.BF16.F32.PACK_AB R75, RZ, R75 ;  /* 0x0000004bff4b723e */ /* 0x000fc400000010ff */
[----:B------:R-:W-:Y:S02]  /*6250*/  F2FP.BF16.F32.PACK_AB R76, RZ, R76 ;  /* 0x0000004cff4c723e */ /* 0x000fe400000010ff */
[C---:B------:R-:W-:Y:S01]  /*6260*/  ISETP.GT.AND P4, PT, R3.reuse, 0x8, P4 ;  /* 0x000000080300780c */ /* 0x040fe20002784270 */
[----:B------:R-:W-:Y:S01]  /*6270*/  @P2 STG.E.U16 desc[UR36][R8.64+0xc2], R75 ;  /* 0x0000c24b08002986 */ /* 0x000fe2000c101524 */
[----:B------:R-:W-:Y:S02]  /*6280*/  F2FP.BF16.F32.PACK_AB R77, RZ, R77 ;  /* 0x0000004dff4d723e */ /* 0x000fe400000010ff */
[C---:B------:R-:W-:Y:S01]  /*6290*/  ISETP.GT.AND P2, PT, R4.reuse, 0x71, PT ;  /* 0x000000710400780c */ /* 0x040fe20003f44270 */
[----:B------:R-:W-:Y:S01]  /*62a0*/  @P5 STG.E.U16 desc[UR36][R6.64+0xd0], R76 ;  /* 0x0000d04c06005986 */ /* 0x000fe2000c101524 */
[----:B------:R-:W-:Y:S02]  /*62b0*/  ISETP.GT.AND P5, PT, R3, 0x8, P0 ;  /* 0x000000080300780c */ /* 0x000fe400007a4270 */
[C---:B------:R-:W-:Y:S01]  /*62c0*/  ISETP.GT.AND P1, PT, R4.reuse, 0x78, PT ;  /* 0x000000780400780c */ /* 0x040fe20003f24270 */
[----:B------:R-:W-:Y:S01]  /*62d0*/  @P3 STG.E.U16 desc[UR36][R6.64+0xd2], R77 ;  /* 0x0000d24d06003986 */ /* 0x000fe2000c101524 */
[----:B------:R-:W-:-:S02]  /*62e0*/  ISETP.GT.AND P3, PT, R4, 0x70, PT ;  /* 0x000000700400780c */ /* 0x000fc40003f64270 */
[----:B------:R-:W-:Y:S01]  /*62f0*/  ISETP.GT.AND P0, PT, R4, 0x79, PT ;  /* 0x000000790400780c */ /* 0x000fe20003f04270 */
[----:B------:R-:W-:Y:S01]  /*6300*/  @P4 IMAD.MOV.U32 R4, RZ, RZ, R8 ;  /* 0x000000ffff044224 */ /* 0x000fe200078e0008 */
[----:B------:R-:W-:Y:S01]  /*6310*/  F2FP.BF16.F32.PACK_AB R78, RZ, R78 ;  /* 0x0000004eff4e723e */ /* 0x000fe200000010ff */
[----:B------:R-:W-:Y:S01]  /*6320*/  @P4 IMAD.MOV.U32 R5, RZ, RZ, R9 ;  /* 0x000000ffff054224 */ /* 0x000fe200078e0009 */
[----:B------:R-:W-:Y:S02]  /*6330*/  F2FP.BF16.F32.PACK_AB R79, RZ, R79 ;  /* 0x0000004fff4f723e */ /* 0x000fe400000010ff */
[----:B------:R-:W-:Y:S02]  /*6340*/  F2FP.BF16.F32.PACK_AB R80, RZ, R80 ;  /* 0x00000050ff50723e */ /* 0x000fe400000010ff */
[----:B------:R0:W-:Y:S01]  /*6350*/  @P4 STG.E.U16 desc[UR36][R4.64+0xd0], R78 ;  /* 0x0000d04e04004986 */ /* 0x0001e2000c101524 */
[----:B------:R-:W-:Y:S02]  /*6360*/  ISETP.GT.AND P4, PT, R3, RZ, P2 ;  /* 0x000000ff0300720c */ /* 0x000fe40001784270 */
[----:B------:R-:W-:-:S02]  /*6370*/  F2FP.BF16.F32.PACK_AB R81, RZ, R81 ;  /* 0x00000051ff51723e */ /* 0x000fc400000010ff */
[----:B------:R-:W-:Y:S02]  /*6380*/  ISETP.GT.AND P2, PT, R3, 0x8, P2 ;  /* 0x000000080300780c */ /* 0x000fe40001744270 */
[----:B------:R-:W-:Y:S02]  /*6390*/  F2FP.BF16.F32.PACK_AB R82, RZ, R82 ;  /* 0x00000052ff52723e */ /* 0x000fe400000010ff */
[----:B------:R-:W-:Y:S02]  /*63a0*/  F2FP.BF16.F32.PACK_AB R83, RZ, R83 ;  /* 0x00000053ff53723e */ /* 0x000fe400000010ff */
[----:B------:R-:W-:Y:S01]  /*63b0*/  F2FP.BF16.F32.PACK_AB R84, RZ, R84 ;  /* 0x00000054ff54723e */ /* 0x000fe200000010ff */
[----:B0-----:R-:W-:Y:S01]  /*63c0*/  @P5 IMAD.MOV.U32 R4, RZ, RZ, R8 ;  /* 0x000000ffff045224 */ /* 0x001fe200078e0008 */
[----:B------:R-:W-:Y:S01]  /*63d0*/  F2FP.BF16.F32.PACK_AB R85, RZ, R85 ;  /* 0x00000055ff55723e */ /* 0x000fe200000010ff */
[----:B------:R-:W-:Y:S01]  /*63e0*/  @P5 IMAD.MOV.U32 R5, RZ, RZ, R9 ;  /* 0x000000ffff055224 */ /* 0x000fe200078e0009 */
[----:B------:R-:W-:-:S02]  /*63f0*/  F2FP.BF16.F32.PACK_AB R86, RZ, R86 ;  /* 0x00000056ff56723e */ /* 0x000fc400000010ff */
[----:B------:R-:W-:Y:S02]  /*6400*/  F2FP.BF16.F32.PACK_AB R87, RZ, R87 ;  /* 0x00000057ff57723e */ /* 0x000fe400000010ff */
[----:B------:R0:W-:Y:S01]  /*6410*/  @P5 STG.E.U16 desc[UR36][R4.64+0xd2], R79 ;  /* 0x0000d24f04005986 */ /* 0x0001e2000c101524 */
[C---:B------:R-:W-:Y:S02]  /*6420*/  ISETP.GT.AND P5, PT, R3.reuse, RZ, P3 ;  /* 0x000000ff0300720c */ /* 0x040fe40001fa4270 */
[----:B------:R-:W-:-:S11]  /*6430*/  ISETP.GT.AND P3, PT, R3, 0x8, P3 ;  /* 0x000000080300780c */ /* 0x000fd60001f64270 */
[----:B0-----:R-:W-:Y:S02]  /*6440*/  @P5 IMAD.MOV.U32 R4, RZ, RZ, R6 ;  /* 0x000000ffff045224 */ /* 0x001fe400078e0006 */
[----:B------:R-:W-:-:S05]  /*6450*/  @P5 IMAD.MOV.U32 R5, RZ, RZ, R7 ;  /* 0x000000ffff055224 */ /* 0x000fca00078e0007 */
[----:B------:R0:W-:Y:S01]  /*6460*/  @P5 STG.E.U16 desc[UR36][R4.64+0xe0], R80 ;  /* 0x0000e05004005986 */ /* 0x0001e2000c101524 */
[C---:B------:R-:W-:Y:S02]  /*6470*/  ISETP.GT.AND P5, PT, R3.reuse, RZ, P0 ;  /* 0x000000ff0300720c */ /* 0x040fe400007a4270 */
[----:B------:R-:W-:Y:S01]  /*6480*/  ISETP.GT.AND P0, PT, R3, 0x8, P0 ;  /* 0x000000080300780c */ /* 0x000fe20000704270 */
[----:B0-----:R-:W-:Y:S02]  /*6490*/  @P4 IMAD.MOV.U32 R4, RZ, RZ, R6 ;  /* 0x000000ffff044224 */ /* 0x001fe400078e0006 */
[----:B------:R-:W-:-:S05]  /*64a0*/  @P4 IMAD.MOV.U32 R5, RZ, RZ, R7 ;  /* 0x000000ffff054224 */ /* 0x000fca00078e0007 */
[----:B------:R0:W-:Y:S01]  /*64b0*/  @P4 STG.E.U16 desc[UR36][R4.64+0xe2], R81 ;  /* 0x0000e25104004986 */ /* 0x0001e2000c101524 */
[C---:B------:R-:W-:Y:S02]  /*64c0*/  ISETP.GT.AND P4, PT, R3.reuse, RZ, P1 ;  /* 0x000000ff0300720c */ /* 0x040fe40000f84270 */
[----:B------:R-:W-:Y:S01]  /*64d0*/  ISETP.GT.AND P1, PT, R3, 0x8, P1 ;  /* 0x000000080300780c */ /* 0x000fe20000f24270 */
[----:B0-----:R-:W-:Y:S02]  /*64e0*/  @P3 IMAD.MOV.U32 R4, RZ, RZ, R8 ;  /* 0x000000ffff043224 */ /* 0x001fe400078e0008 */
[----:B------:R-:W-:-:S05]  /*64f0*/  @P3 IMAD.MOV.U32 R5, RZ, RZ, R9 ;  /* 0x000000ffff053224 */ /* 0x000fca00078e0009 */
[----:B------:R0:W-:Y:S02]  /*6500*/  @P3 STG.E.U16 desc[UR36][R4.64+0xe0], R82 ;  /* 0x0000e05204003986 */ /* 0x0001e4000c101524 */
[----:B0-----:R-:W-:Y:S02]  /*6510*/  @P2 IMAD.MOV.U32 R4, RZ, RZ, R8 ;  /* 0x000000ffff042224 */ /* 0x001fe400078e0008 */
[----:B------:R-:W-:-:S05]  /*6520*/  @P2 IMAD.MOV.U32 R5, RZ, RZ, R9 ;  /* 0x000000ffff052224 */ /* 0x000fca00078e0009 */
[----:B------:R0:W-:Y:S02]  /*6530*/  @P2 STG.E.U16 desc[UR36][R4.64+0xe2], R83 ;  /* 0x0000e25304002986 */ /* 0x0001e4000c101524 */
[----:B0-----:R-:W-:Y:S02]  /*6540*/  @P4 IMAD.MOV.U32 R4, RZ, RZ, R6 ;  /* 0x000000ffff044224 */ /* 0x001fe400078e0006 */
[----:B------:R-:W-:-:S05]  /*6550*/  @P4 IMAD.MOV.U32 R5, RZ, RZ, R7 ;  /* 0x000000ffff054224 */ /* 0x000fca00078e0007 */
[----:B------:R0:W-:Y:S04]  /*6560*/  @P4 STG.E.U16 desc[UR36][R4.64+0xf0], R84 ;  /* 0x0000f05404004986 */ /* 0x0001e8000c101524 */
[----:B------:R1:W-:Y:S01]  /*6570*/  @P5 STG.E.U16 desc[UR36][R6.64+0xf2], R85 ;  /* 0x0000f25506005986 */ /* 0x0003e2000c101524 */
[----:B0-----:R-:W-:Y:S02]  /*6580*/  @P1 IMAD.MOV.U32 R4, RZ, RZ, R8 ;  /* 0x000000ffff041224 */ /* 0x001fe400078e0008 */
[----:B------:R-:W-:-:S05]  /*6590*/  @P1 IMAD.MOV.U32 R5, RZ, RZ, R9 ;  /* 0x000000ffff051224 */ /* 0x000fca00078e0009 */
[----:B------:R1:W-:Y:S04]  /*65a0*/  @P1 STG.E.U16 desc[UR36][R4.64+0xf0], R86 ;  /* 0x0000f05604001986 */ /* 0x0003e8000c101524 */
[----:B------:R1:W-:Y:S02]  /*65b0*/  @P0 STG.E.U16 desc[UR36][R8.64+0xf2], R87 ;  /* 0x0000f25708000986 */ /* 0x0003e4000c101524 */
.L_x_158:
[----:B------:R-:W-:Y:S05]  /*65c0*/  BSYNC B0 ;  /* 0x0000000000007941 */ /* 0x000fea0003800000 */
.L_x_32:
[----:B------:R-:W-:Y:S01]  /*65d0*/  IADD3 R16, P0, R16, UR38, RZ ;  /* 0x0000002610107c10 */ /* 0x000fe2000ff1e0ff */
[----:B------:R-:W-:Y:S01]  /*65e0*/  ULDC.64 UR4, c[0x0][0x650] ;  /* 0x0001940000047ab9 */ /* 0x000fe20000000a00 */
[----:B------:R-:W-:Y:S01]  /*65f0*/  PRMT R3, RZ, 0x7610, R3 ;  /* 0x00007610ff037816 */ /* 0x000fe20000000003 */
[----:B------:R-:W-:Y:S01]  /*6600*/  IMAD.MOV.U32 R100, RZ, RZ, -0x1 ;  /* 0xffffffffff647424 */ /* 0x000fe200078e00ff */
[----:B------:R-:W-:Y:S01]  /*6610*/  IADD3.X R17, R17, UR41, RZ, P0, !PT ;  /* 0x0000002911117c10 */ /* 0x000fe200087fe4ff */
[----:B------:R-:W-:Y:S01]  /*6620*/  IMAD.MOV.U32 R101, RZ, RZ, -0x1 ;  /* 0xffffffffff657424 */ /* 0x000fe200078e00ff */
[----:B------:R-:W-:-:S04]  /*6630*/  ISETP.GE.U32.AND P0, PT, R16, UR4, PT ;  /* 0x0000000410007c0c */ /* 0x000fc8000bf06070 */
[----:B------:R-:W-:-:S13]  /*6640*/  ISETP.GE.U32.AND.EX P0, PT, R17, UR5, PT, P0 ;  /* 0x0000000511007c0c */ /* 0x000fda000bf06100 */
[----:B------:R-:W-:Y:S05]  /*6650*/  @P0 BRA `(.L_x_159) ;  /* 0x00000004004c0947 */ /* 0x000fea0003800000 */
[----:B------:R-:W0:Y:S01]  /*6660*/  LDC.64 R10, c[0x0][0x628] ;  /* 0x00018a00ff0a7b82 */ /* 0x000e220000000a00 */
[----:B---3--:R-:W3:Y:S01]  /*6670*/  S2R R12, SR_CTAID.X ;  /* 0x00000000000c7919 */ /* 0x008ee20000002500 */
[----:B-12-4-:R-:W-:Y:S02]  /*6680*/  IMAD.MOV.U32 R8, RZ, RZ, R16 ;  /* 0x000000ffff087224 */ /* 0x016fe400078e0010 */
[----:B------:R-:W-:Y:S01]  /*6690*/  IMAD.MOV.U32 R9, RZ, RZ, R17 ;  /* 0x000000ffff097224 */ /* 0x000fe200078e0011 */
[----:B------:R-:W1:Y:S03]  /*66a0*/  S2R R20, SR_CTAID.Y ;  /* 0x0000000000147919 */ /* 0x000e660000002600 */
[----:B------:R-:W2:Y:S08]  /*66b0*/  LDC R0, c[0x0][0x630] ;  /* 0x00018c00ff007b82 */ /* 0x000eb00000000800 */
[----:B------:R-:W4:Y:S01]  /*66c0*/  LDC.64 R14, c[0x0][0x620] ;  /* 0x00018800ff0e7b82 */ /* 0x000f220000000a00 */
[----:B0-----:R-:W-:-:S04]  /*66d0*/  ISETP.NE.U32.AND P0, PT, R10, RZ, PT ;  /* 0x000000ff0a00720c */ /* 0x001fc80003f05070 */
[----:B------:R-:W-:-:S13]  /*66e0*/  ISETP.NE.AND.EX P0, PT, R11, RZ, PT, P0 ;  /* 0x000000ff0b00720c */ /* 0x000fda0003f05300 */
[----:B-1234-:R-:W-:Y:S05]  /*66f0*/  @!P0 BRA `(.L_x_160) ;  /* 0x0000000000288947 */ /* 0x01efea0003800000 */
        /* <DEDUP_REMOVED lines=10> */
.L_x_160:
[-CC-:B------:R-:W-:Y:S01]  /*67a0*/  SHF.R.U64 R101, R8, R0.reuse, R9.reuse ;  /* 0x0000000008657219 */ /* 0x180fe20000001209 */
[----:B------:R-:W0:Y:S01]  /*67b0*/  LDC.64 R26, c[0x0][0x640] ;  /* 0x00019000ff1a7b82 */ /* 0x000e220000000a00 */
[----:B------:R-:W-:Y:S01]  /*67c0*/  SHF.R.U32.HI R0, RZ, R0, R9 ;  /* 0x00000000ff007219 */ /* 0x000fe20000011609 */
[----:B------:R-:W-:Y:S01]  /*67d0*/  ULDC UR4, c[0x0][0x150] ;  /* 0x0000540000047ab9 */ /* 0x000fe20000000800 */
[----:B------:R-:W-:Y:S02]  /*67e0*/  IADD3 R3, P0, RZ, -R101, RZ ;  /* 0x80000065ff037210 */ /* 0x000fe40007f1e0ff */
[----:B------:R-:W-:-:S03]  /*67f0*/  I2FP.F32.U32 R7, R12 ;  /* 0x0000000c00077245 */ /* 0x000fc60000201000 */
[----:B------:R-:W1:Y:S01]  /*6800*/  LDC R6, c[0x0][0x618] ;  /* 0x00018600ff067b82 */ /* 0x000e620000000800 */
[----:B------:R-:W-:Y:S02]  /*6810*/  IMAD.X R5, RZ, RZ, ~R0, P0 ;  /* 0x000000ffff057224 */ /* 0x000fe400000e0e00 */
[----:B------:R-:W-:Y:S01]  /*6820*/  FMUL R7, R7, UR4 ;  /* 0x0000000407077c20 */ /* 0x000fe20008400000 */
[----:B------:R-:W-:Y:S01]  /*6830*/  ULDC UR4, c[0x0][0x154] ;  /* 0x0000550000047ab9 */ /* 0x000fe20000000800 */
[-C--:B------:R-:W-:Y:S02]  /*6840*/  IMAD R0, R5, R14.reuse, RZ ;  /* 0x0000000e05007224 */ /* 0x080fe400078e02ff */
[C---:B------:R-:W-:Y:S01]  /*6850*/  IMAD.WIDE.U32 R4, R3.reuse, R14, R16 ;  /* 0x0000000e03047225 */ /* 0x040fe200078e0010 */
[----:B------:R-:W2:Y:S01]  /*6860*/  LDC R8, c[0x0][0x608] ;  /* 0x00018200ff087b82 */ /* 0x000ea20000000800 */
[----:B------:R-:W3:Y:S02]  /*6870*/  F2I.U32.TRUNC.NTZ R7, R7 ;  /* 0x0000000700077305 */ /* 0x000ee4000020f000 */
[----:B------:R-:W-:Y:S01]  /*6880*/  IMAD R3, R3, R15, R0 ;  /* 0x0000000f03037224 */ /* 0x000fe200078e0200 */
[----:B------:R-:W-:-:S03]  /*6890*/  I2FP.F32.U32 R0, R20 ;  /* 0x0000001400007245 */ /* 0x000fc60000201000 */
[----:B------:R-:W-:Y:S01]  /*68a0*/  IMAD.IADD R3, R5, 0x1, R3 ;  /* 0x0000000105037824 */ /* 0x000fe200078e0203 */
[----:B------:R-:W4:Y:S01]  /*68b0*/  LDC R11, c[0x0][0x658] ;  /* 0x00019600ff0b7b82 */ /* 0x000f220000000800 */
[----:B0-----:R-:W-:-:S04]  /*68c0*/  ISETP.NE.U32.AND P0, PT, R26, RZ, PT ;  /* 0x000000ff1a00720c */ /* 0x001fc80003f05070 */
[----:B------:R-:W-:-:S03]  /*68d0*/  ISETP.NE.AND.EX P0, PT, R27, RZ, PT, P0 ;  /* 0x000000ff1b00720c */ /* 0x000fc60003f05300 */
[----:B------:R-:W0:Y:S01]  /*68e0*/  LDC R9, c[0x0][0x144] ;  /* 0x00005100ff097b82 */ /* 0x000e220000000800 */
[-C--:B-1----:R-:W-:Y:S01]  /*68f0*/  SHF.R.U64 R10, R4, R6.reuse, R3 ;  /* 0x00000006040a7219 */ /* 0x082fe20000001203 */
[----:B---3--:R-:W-:Y:S01]  /*6900*/  IMAD.MOV R7, RZ, RZ, -R7 ;  /* 0x000000ffff077224 */ /* 0x008fe200078e0a07 */
[----:B------:R-:W-:Y:S01]  /*6910*/  SHF.R.U32.HI R3, RZ, R6, R3 ;  /* 0x00000006ff037219 */ /* 0x000fe20000011603 */
[----:B------:R-:W-:-:S04]  /*6920*/  FMUL R6, R0, UR4 ;  /* 0x0000000400067c20 */ /* 0x000fc80008400000 */
[----:B------:R-:W1:Y:S01]  /*6930*/  LDC R21, c[0x0][0x148] ;  /* 0x00005200ff157b82 */ /* 0x000e620000000800 */
[----:B------:R3:W0:Y:S01]  /*6940*/  F2I.U32.TRUNC.NTZ R14, R6 ;  /* 0x00000006000e7305 */ /* 0x000622000020f000 */
[-CC-:B--2---:R-:W-:Y:S02]  /*6950*/  SHF.R.U64 R13, R10, R8.reuse, R3.reuse ;  /* 0x000000080a0d7219 */ /* 0x184fe40000001203 */
[----:B------:R-:W-:-:S04]  /*6960*/  SHF.R.U32.HI R0, RZ, R8, R3 ;  /* 0x00000008ff007219 */ /* 0x000fc80000011603 */
[----:B-----5:R-:W2:Y:S01]  /*6970*/  LDC R24, c[0x0][0x648] ;  /* 0x00019200ff187b82 */ /* 0x020ea20000000800 */
[-CC-:B----4-:R-:W-:Y:S02]  /*6980*/  SHF.R.U64 R15, R13, R11.reuse, R0.reuse ;  /* 0x0000000b0d0f7219 */ /* 0x190fe40000001200 */
[----:B------:R-:W-:-:S03]  /*6990*/  SHF.R.U32.HI R5, RZ, R11, R0 ;  /* 0x0000000bff057219 */ /* 0x000fc60000011600 */
[----:B------:R-:W-:Y:S02]  /*69a0*/  IMAD.MOV.U32 R4, RZ, RZ, R15 ;  /* 0x000000ffff047224 */ /* 0x000fe400078e000f */
[----:B------:R-:W4:Y:S01]  /*69b0*/  LDC R28, c[0x0][0x638] ;  /* 0x00018e00ff1c7b82 */ /* 0x000f220000000800 */
[----:B0-----:R-:W-:-:S07]  /*69c0*/  IMAD R25, R9, R7, R12 ;  /* 0x0000000709197224 */ /* 0x001fce00078e020c */
[----:B------:R-:W0:Y:S08]  /*69d0*/  LDC R29, c[0x0][0x610] ;  /* 0x00018400ff1d7b82 */ /* 0x000e300000000800 */
[----:B------:R-:W0:Y:S01]  /*69e0*/  LDC R30, c[0x0][0x600] ;  /* 0x00018000ff1e7b82 */ /* 0x000e220000000800 */
[----:B-123--:R-:W-:Y:S05]  /*69f0*/  @!P0 BRA `(.L_x_161) ;  /* 0x0000000000288947 */ /* 0x00efea0003800000 */
[----:B------:R-:W1:Y:S02]  /*6a00*/  LDC R0, c[0x0][0x64c] ;  /* 0x00019300ff007b82 */ /* 0x000e640000000800 */
[----:B-1----:R-:W-:-:S05]  /*6a10*/  IADD3 R3, P0, R15, R0, RZ ;  /* 0x000000000f037210 */ /* 0x002fca0007f1e0ff */
        /* <DEDUP_REMOVED lines=8> */
.L_x_161:
[----:B------:R-:W-:Y:S01]  /*6aa0*/  ISETP.NE.AND P0, PT, R2, 0x1, PT ;  /* 0x000000010200780c */ /* 0x000fe20003f05270 */
[----:B------:R-:W-:Y:S01]  /*6ab0*/  IMAD.MOV R14, RZ, RZ, -R14 ;  /* 0x000000ffff0e7224 */ /* 0x000fe200078e0a0e */
[----:B------:R-:W-:Y:S02]  /*6ac0*/  SHF.R.U64 R3, R4, R24, R5 ;  /* 0x0000001804037219 */ /* 0x000fe40000001205 */
[----:B------:R-:W-:Y:S02]  /*6ad0*/  LOP3.LUT R0, R13, R98, RZ, 0xc0, !PT ;  /* 0x000000620d007212 */ /* 0x000fe400078ec0ff */
[----:B------:R-:W-:Y:S01]  /*6ae0*/  LOP3.LUT R10, R10, R97, RZ, 0xc0, !PT ;  /* 0x000000610a0a7212 */ /* 0x000fe200078ec0ff */
[----:B------:R-:W-:Y:S02]  /*6af0*/  IMAD.MOV R4, RZ, RZ, -R3 ;  /* 0x000000ffff047224 */ /* 0x000fe400078e0a03 */
[----:B------:R-:W-:Y:S02]  /*6b00*/  IMAD R0, R93, R3, R0 ;  /* 0x000000035d007224 */ /* 0x000fe400078e0200 */
[----:B----4-:R-:W-:-:S02]  /*6b10*/  IMAD R3, R4, R28, R15 ;  /* 0x0000001c04037224 */ /* 0x010fc400078e020f */
[----:B------:R-:W-:Y:S02]  /*6b20*/  @P0 IMAD R25, R21, R14, R20 ;  /* 0x0000000e15190224 */ /* 0x000fe400078e0214 */
[----:B0-----:R-:W-:Y:S02]  /*6b30*/  IMAD R5, R3, R30, R10 ;  /* 0x0000001e03057224 */ /* 0x001fe400078e020a */
[----:B------:R-:W-:Y:S02]  /*6b40*/  IMAD R0, R0, R29, R25 ;  /* 0x0000001d00007224 */ /* 0x000fe400078e0219 */
[----:B------:R-:W-:-:S03]  /*6b50*/  IMAD.MOV.U32 R4, RZ, RZ, 0x1 ;  /* 0x00000001ff047424 */ /* 0x000fc600078e00ff */
[----:B------:R-:W-:Y:S02]  /*6b60*/  SEL R100, R5, R0, !P0 ;  /* 0x0000000005647207 */ /* 0x000fe40004000000 */
[----:B------:R-:W-:Y:S02]  /*6b70*/  PRMT R3, R4, 0x7610, R3 ;  /* 0x0000761004037816 */ /* 0x000fe40000000003 */
[----:B------:R-:W-:-:S07]  /*6b80*/  SEL R0, R0, R5, !P0 ;  /* 0x0000000500007207 */ /* 0x000fce0004000000 */
.L_x_159:
[----:B------:R-:W-:Y:S01]  /*6b90*/  LOP3.LUT P0, RZ, R3, 0xff, RZ, 0xc0, !PT ;  /* 0x000000ff03ff7812 */ /* 0x000fe2000780c0ff */
[----:B------:R-:W-:Y:S01]  /*6ba0*/  UIMAD.WIDE.U32 UR4, UR42, -0x33333333, URZ ;  /* 0xcccccccd2a0478a5 */ /* 0x000fe2000f8e003f */
[----:B------:R-:W-:-:S03]  /*6bb0*/  IMAD.MOV.U32 R103, RZ, RZ, R0 ;  /* 0x000000ffff677224 */ /* 0x000fc600078e0000 */
[----:B------:R-:W-:-:S04]  /*6bc0*/  USHF.R.U32.HI UR4, URZ, 0x2, UR5 ;  /* 0x000000023f047899 */ /* 0x000fc80008011605 */
[----:B------:R-:W-:-:S04]  /*6bd0*/  UIMAD UR42, UR4, -0x5, UR42 ;  /* 0xfffffffb042a78a4 */ /* 0x000fc8000f8e022a */
[----:B------:R-:W-:Y:S08]  /*6be0*/  @P0 BRA `(.L_x_162) ;  /* 0xffffffa8002c0947 */ /* 0x000ff0000383ffff */
[----:B------:R-:W-:Y:S05]  /*6bf0*/  EXIT ;  /* 0x000000000000794d */ /* 0x000fea0003800000 */
.L_x_7:
        /* <DEDUP_REMOVED lines=26> */
.L_x_164:
[----:B------:R-:W0:Y:S01]  /*6da0*/  LDC.64 R28, c[0x0][0x640] ;  /* 0x00019000ff1c7b82 */ /* 0x000e220000000a00 */
[-CC-:B------:R-:W-:Y:S01]  /*6db0*/  SHF.R.U64 R21, R14, R8.reuse, R15.reuse ;  /* 0x000000080e157219 */ /* 0x180fe2000000120f */
[----:B------:R-:W-:Y:S01]  /*6dc0*/  IMAD.MOV.U32 R31, RZ, RZ, 0x1 ;  /* 0x00000001ff1f7424 */ /* 0x000fe200078e00ff */
[----:B------:R-:W-:Y:S02]  /*6dd0*/  SHF.R.U32.HI R7, RZ, R8, R15 ;  /* 0x00000008ff077219 */ /* 0x000fe4000001160f */
[----:B------:R-:W-:-:S03]  /*6de0*/  IADD3 R13, P0, RZ, -R21, RZ ;  /* 0x80000015ff0d7210 */ /* 0x000fc60007f1e0ff */
[----:B------:R-:W1:Y:S02]  /*6df0*/  LDC R12, c[0x0][0x618] ;  /* 0x00018600ff0c7b82 */ /* 0x000e640000000800 */
[----:B------:R-:W-:Y:S02]  /*6e00*/  IMAD.X R7, RZ, RZ, ~R7, P0 ;  /* 0x000000ffff077224 */ /* 0x000fe400000e0e07 */
[----:B------:R-:W-:-:S04]  /*6e10*/  IMAD.WIDE.U32 R10, R13, R24, R16 ;  /* 0x000000180d0a7225 */ /* 0x000fc800078e0010 */
[----:B------:R-:W2:Y:S01]  /*6e20*/  LDC R14, c[0x0][0x608] ;  /* 0x00018200ff0e7b82 */ /* 0x000ea20000000800 */
[----:B------:R-:W-:-:S04]  /*6e30*/  IMAD R8, R7, R24, RZ ;  /* 0x0000001807087224 */ /* 0x000fc800078e02ff */
[----:B------:R-:W-:-:S03]  /*6e40*/  IMAD R7, R13, R25, R8 ;  /* 0x000000190d077224 */ /* 0x000fc600078e0208 */
[----:B------:R-:W3:Y:S01]  /*6e50*/  LDC R26, c[0x0][0x658] ;  /* 0x00019600ff1a7b82 */ /* 0x000ee20000000800 */
[----:B------:R-:W-:Y:S01]  /*6e60*/  IMAD.IADD R7, R11, 0x1, R7 ;  /* 0x000000010b077824 */ /* 0x000fe200078e0207 */
[----:B0-----:R-:W-:Y:S01]  /*6e70*/  ISETP.NE.U32.AND P0, PT, R28, RZ, PT ;  /* 0x000000ff1c00720c */ /* 0x001fe20003f05070 */
[----:B------:R-:W-:-:S03]  /*6e80*/  IMAD.MOV.U32 R11, RZ, RZ, -0x1 ;  /* 0xffffffffff0b7424 */ /* 0x000fc600078e00ff */
        /* <DEDUP_REMOVED lines=8> */
[-C--:B---3--:R-:W-:Y:S02]  /*6f10*/  SHF.L.U32 R10, R11, R26.reuse, RZ ;  /* 0x0000001a0b0a7219 */ /* 0x088fe400000006ff */
[--C-:B------:R-:W-:Y:S02]  /*6f20*/  SHF.R.U64 R24, R22, R26, R7.reuse ;  /* 0x0000001a16187219 */ /* 0x100fe40000001207 */
[----:B------:R-:W-:Y:S02]  /*6f30*/  LOP3.LUT R33, RZ, R10, RZ, 0x33, !PT ;  /* 0x0000000aff217212 */ /* 0x000fe400078e33ff */
[----:B------:R-:W-:Y:S01]  /*6f40*/  SHF.R.U32.HI R11, RZ, R26, R7 ;  /* 0x0000001aff0b7219 */ /* 0x000fe20000011607 */
[----:B------:R-:W3:Y:S01]  /*6f50*/  LDC R30, c[0x0][0x610] ;  /* 0x00018400ff1e7b82 */ /* 0x000ee20000000800 */
[----:B------:R-:W-:Y:S01]  /*6f60*/  IMAD.MOV.U32 R10, RZ, RZ, R24 ;  /* 0x000000ffff0a7224 */ /* 0x000fe200078e0018 */
[----:B------:R-:W-:Y:S06]  /*6f70*/  @!P0 BRA `(.L_x_165) ;  /* 0x0000000000288947 */ /* 0x000fec0003800000 */
        /* <DEDUP_REMOVED lines=10> */
.L_x_165:
[----:B------:R-:W-:Y:S02]  /*7020*/  ISETP.NE.AND P0, PT, R2, 0x1, PT ;  /* 0x000000010200780c */ /* 0x000fe40003f05270 */
[----:B-1----:R-:W-:Y:S01]  /*7030*/  SHF.R.U64 R8, R10, R8, R11 ;  /* 0x000000080a087219 */ /* 0x002fe2000000120b */
[----:B0-----:R-:W-:Y:S01]  /*7040*/  VIADD R11, R25, 0xffffffff ;  /* 0xffffffff190b7836 */ /* 0x001fe20000000000 */
[----:B------:R-:W-:Y:S02]  /*7050*/  SHF.L.U32 R31, R31, R26, RZ ;  /* 0x0000001a1f1f7219 */ /* 0x000fe400000006ff */
[----:B------:R-:W-:Y:S01]  /*7060*/  LOP3.LUT R5, R22, R33, RZ, 0xc0, !PT ;  /* 0x0000002116057212 */ /* 0x000fe200078ec0ff */
[----:B------:R-:W-:-:S04]  /*7070*/  IMAD.MOV R7, RZ, RZ, -R8 ;  /* 0x000000ffff077224 */ /* 0x000fc800078e0a08 */
[----:B------:R-:W-:Y:S02]  /*7080*/  IMAD R5, R31, R8, R5 ;  /* 0x000000081f057224 */ /* 0x000fe400078e0205 */
[----:B------:R-:W-:Y:S01]  /*7090*/  @P0 IMAD R6, R9, R23, R4 ;  /* 0x0000001709060224 */ /* 0x000fe200078e0204 */
[----:B------:R-:W-:Y:S01]  /*70a0*/  LOP3.LUT R9, R20, R11, RZ, 0xc0, !PT ;  /* 0x0000000b14097212 */ /* 0x000fe200078ec0ff */
[----:B--2---:R-:W-:Y:S02]  /*70b0*/  IMAD R4, R7, R27, R24 ;  /* 0x0000001b07047224 */ /* 0x004fe400078e0218 */
[----:B---3--:R-:W-:Y:S02]  /*70c0*/  IMAD R6, R5, R30, R6 ;  /* 0x0000001e05067224 */ /* 0x008fe400078e0206 */
[----:B------:R-:W-:Y:S02]  /*70d0*/  IMAD R5, R4, R25, R9 ;  /* 0x0000001904057224 */ /* 0x000fe400078e0209 */
[----:B------:R-:W-:-:S02]  /*70e0*/  IMAD.MOV.U32 R8, RZ, RZ, 0x1 ;  /* 0x00000001ff087424 */ /* 0x000fc400078e00ff */
[----:B------:R-:W-:Y:S01]  /*70f0*/  IMAD.MOV.U32 R7, RZ, RZ, R21 ;  /* 0x000000ffff077224 */ /* 0x000fe200078e0015 */
[----:B------:R-:W-:Y:S02]  /*7100*/  SEL R19, R5, R6, !P0 ;  /* 0x0000000605137207 */ /* 0x000fe40004000000 */
[----:B------:R-:W-:-:S07]  /*7110*/  SEL R12, R6, R5, !P0 ;  /* 0x00000005060c7207 */ /* 0x000fce0004000000 */
.L_x_163:
[----:B------:R-:W-:-:S08]  /*7120*/  NOP ;  /* 0x0000000000007918 */ /* 0x000fd00000000000 */
[----:B------:R-:W0:-:S00]  /*7130*/  USETMAXREG.DEALLOC.CTAPOOL 0x28 ;  /* 0x00000028000079c8 */ /* 0x000e0000080e0500 */
[----:B0-----:R-:W-:-:S13]  /*7140*/  ISETP.NE.AND P0, PT, R3, RZ, PT ;  /* 0x000000ff0300720c */ /* 0x001fda0003f05270 */
[----:B------:R-:W-:Y:S05]  /*7150*/  @P0 EXIT ;  /* 0x000000000000094d */ /* 0x000fea0003800000 */
[----:B------:R-:W-:Y:S01]  /*7160*/  LOP3.LUT P0, RZ, R8, 0xff, RZ, 0xc0, !PT ;  /* 0x000000ff08ff7812 */ /* 0x000fe2000780c0ff */
[----:B------:R-:W-:Y:S02]  /*7170*/  IMAD.MOV.U32 R3, RZ, RZ, 0x1 ;  /* 0x00000001ff037424 */ /* 0x000fe400078e00ff */
[----:B------:R-:W-:-:S10]  /*7180*/  IMAD.MOV.U32 R13, RZ, RZ, RZ ;  /* 0x000000ffff0d7224 */ /* 0x000fd400078e00ff */
[----:B------:R-:W-:Y:S05]  /*7190*/  @!P0 BRA `(.L_x_166) ;  /* 0x0000000c00908947 */ /* 0x000fea0003800000 */
[----:B------:R-:W0:Y:S01]  /*71a0*/  LDC R3, c[0x0][0x28c] ;  /* 0x0000a300ff037b82 */ /* 0x000e220000000800 */
[----:B------:R-:W-:Y:S01]  /*71b0*/  UMOV UR7, 0x1 ;  /* 0x0000000100077882 */ /* 0x000fe20000000000 */
[----:B------:R-:W-:Y:S01]  /*71c0*/  ULDC UR14, c[0x0][0x658] ;  /* 0x00019600000e7ab9 */ /* 0x000fe20000000800 */
[----:B------:R-:W-:Y:S01]  /*71d0*/  UMOV UR6, 0xffffffff ;  /* 0xffffffff00067882 */ /* 0x000fe20000000000 */
[----:B------:R-:W-:Y:S01]  /*71e0*/  BSSY B0, `(.L_x_166) ;  /* 0x00000df000007945 */ /* 0x000fe20003800000 */
[----:B------:R-:W-:Y:S01]  /*71f0*/  USHF.L.U32 UR6, UR6, UR14, URZ ;  /* 0x0000000e06067299 */ /* 0x000fe2000800063f */
[----:B------:R-:W-:Y:S01]  /*7200*/  IMAD.MOV.U32 R11, RZ, RZ, 0x1 ;  /* 0x00000001ff0b7424 */ /* 0x000fe200078e00ff */
[----:B------:R-:W-:Y:S01]  /*7210*/  LOP3.LUT R10, R18, 0x2, RZ, 0xfc, !PT ;  /* 0x00000002120a7812 */ /* 0x000fe200078efcff */
[----:B------:R-:W1:Y:S01]  /*7220*/  S2UR UR5, SR_CgaCtaId ;  /* 0x00000000000579c3 */ /* 0x000e620000008800 */
[----:B------:R-:W-:Y:S01]  /*7230*/  IMAD.MOV.U32 R13, RZ, RZ, RZ ;  /* 0x000000ffff0d7224 */ /* 0x000fe200078e00ff */
[----:B------:R-:W-:Y:S01]  /*7240*/  ULDC UR13, c[0x0][0x600] ;  /* 0x00018000000d7ab9 */ /* 0x000fe20000000800 */
[----:B------:R-:W-:Y:S01]  /*7250*/  UMOV UR23, 0x5 ;  /* 0x0000000500177882 */ /* 0x000fe20000000000 */
[----:B------:R-:W-:-:S02]  /*7260*/  UIADD3 UR13, UR13, -0x1, URZ ;  /* 0xffffffff0d0d7890 */ /* 0x000fc4000fffe03f */
[----:B------:R-:W-:Y:S02]  /*7270*/  USHF.L.U32 UR14, UR7, UR14, URZ ;  /* 0x0000000e070e7299 */ /* 0x000fe4000800063f */
[----:B------:R-:W-:Y:S01]  /*7280*/  ULOP3.LUT UR21, URZ, UR6, URZ, 0x33, !UPT ;  /* 0x000000063f157292 */ /* 0x000fe2000f8e333f */
[----:B------:R-:W-:Y:S01]  /*7290*/  ULDC.64 UR30, c[0x0][0x198] ;  /* 0x00006600001e7ab9 */ /* 0x000fe20000000a00 */
[----:B0-----:R-:W-:-:S05]  /*72a0*/  VIADD R3, R3, 0x7f ;  /* 0x0000007f03037836 */ /* 0x001fca0000000000 */
[----:B------:R-:W-:Y:S01]  /*72b0*/  SHF.R.S32.HI R4, RZ, 0x1f, R3 ;  /* 0x0000001fff047819 */ /* 0x000fe20000011403 */
[----:B-1----:R-:W-:-:S03]  /*72c0*/  ULOP3.LUT UR4, UR5, 0x1, URZ, 0xc0, !UPT ;  /* 0x0000000105047892 */ /* 0x002fc6000f8ec03f */
[----:B------:R-:W-:Y:S01]  /*72d0*/  LEA.HI R4, R4, R3, RZ, 0x7 ;  /* 0x0000000304047211 */ /* 0x000fe200078f38ff */
[----:B------:R-:W-:Y:S01]  /*72e0*/  USHF.R.U32.HI UR37, URZ, 0x1, UR5 ;  /* 0x000000013f257899 */ /* 0x000fe20008011605 */
[----:B------:R-:W-:Y:S01]  /*72f0*/  IMAD.MOV.U32 R3, RZ, RZ, 0x1 ;  /* 0x00000001ff037424 */ /* 0x000fe200078e00ff */
[----:B------:R-:W-:Y:S01]  /*7300*/  USHF.L.U32 UR15, UR5, 0x6, URZ ;  /* 0x00000006050f7899 */ /* 0x000fe2000800063f */
[----:B------:R-:W-:Y:S01]  /*7310*/  SHF.R.S32.HI R8, RZ, 0x7, R4 ;  /* 0x00000007ff087819 */ /* 0x000fe20000011404 */
[----:B------:R-:W-:Y:S02]  /*7320*/  USHF.L.U32 UR40, UR5, 0xc, URZ ;  /* 0x0000000c05287899 */ /* 0x000fe4000800063f */
[----:B------:R-:W-:Y:S02]  /*7330*/  ULOP3.LUT UR5, UR5, 0xfffffffe, URZ, 0xc0, !UPT ;  /* 0xfffffffe05057892 */ /* 0x000fe4000f8ec03f */
[----:B------:R-:W-:Y:S01]  /*7340*/  UISETP.GT.U32.AND UP0, UPT, UR4, 0xffff, UPT ;  /* 0x0000ffff0400788c */ /* 0x000fe2000bf04070 */
[----:B------:R-:W-:Y:S01]  /*7350*/  VIADD R9, R8, 0x1 ;  /* 0x0000000108097836 */ /* 0x000fe20000000000 */
[----:B------:R-:W-:-:S02]  /*7360*/  USHF.L.U32 UR22, UR7, UR5, URZ ;  /* 0x0000000507167299 */ /* 0x000fc4000800063f */
[----:B------:R-:W-:Y:S02]  /*7370*/  ULOP3.LUT UR5, UR5, 0x1, URZ, 0xfc, !UPT ;  /* 0x0000000105057892 */ /* 0x000fe4000f8efc3f */
[----:B------:R-:W-:Y:S02]  /*7380*/  USEL UR4, UR4, 0xffff, !UP0 ;  /* 0x0000ffff04047887 */ /* 0x000fe4000c000000 */
[----:B------:R-:W-:Y:S02]  /*7390*/  USHF.L.U32 UR5, UR7, UR5, URZ ;  /* 0x0000000507057299 */ /* 0x000fe4000800063f */
[----:B------:R-:W-:Y:S02]  /*73a0*/  ULOP3.LUT UR4, UR4, 0xffff, URZ, 0xc0, !UPT ;  /* 0x0000ffff04047892 */ /* 0x000fe4000f8ec03f */
[----:B------:R-:W-:Y:S02]  /*73b0*/  ULOP3.LUT UR15, UR15, 0x40, URZ, 0xc0, !UPT ;  /* 0x000000400f0f7892 */ /* 0x000fe4000f8ec03f */
[----:B------:R-:W-:-:S02]  /*73c0*/  ULOP3.LUT UR22, UR22, UR5, URZ, 0xfc, !UPT ;  /* 0x0000000516167292 */ /* 0x000fc4000f8efc3f */
[----:B------:R-:W-:-:S12]  /*73d0*/  USHF.L.U32 UR23, UR23, UR4, URZ ;  /* 0x0000000417177299 */ /* 0x000fd8000800063f */
.L_x_177:
[----:B------:R-:W-:-:S03]  /*73e0*/  UMOV UR4, 0xffffffff ;  /* 0xffffffff00047882 */ /* 0x000fc60000000000 */
[----:B------:R-:W-:Y:S05]  /*73f0*/  BRA.DIV UR4, `(.L_x_167) ;  /* 0x0000001204047947 */ /* 0x000fea000b800000 */
[----:B------:R-:W-:-:S13]  /*7400*/  ELECT P6, URZ, PT ;  /* 0x00000000003f782f */ /* 0x000fda00038c0000 */
.L_x_189:
[----:B------:R-:W0:Y:S01]  /*7410*/  LDC R4, c[0x0][0x28c] ;  /* 0x0000a300ff047b82 */ /* 0x000e220000000800 */
[----:B------:R-:W-:Y:S01]  /*7420*/  BSSY B1, `(.L_x_168) ;  /* 0x0000048000017945 */ /* 0x000fe20003800000 */
[----:B0-----:R-:W-:-:S13]  /*7430*/  ISETP.LT.OR P6, PT, R4, 0x1, !P6 ;  /* 0x000000010400780c */ /* 0x001fda00077c1670 */
[----:B------:R-:W-:Y:S05]  /*7440*/  @P6 BRA `(.L_x_169) ;  /* 0x0000000400146947 */ /* 0x000fea0003800000 */
[----:B------:R-:W-:Y:S01]  /*7450*/  LEA R12, R12, UR37, 0x1 ;  /* 0x000000250c0c7c11 */ /* 0x000fe2000f8e08ff */
[----:B------:R-:W-:Y:S01]  /*7460*/  IMAD.MOV.U32 R20, RZ, RZ, RZ ;  /* 0x000000ffff147224 */ /* 0x000fe200078e00ff */
[----:B------:R-:W-:Y:S01]  /*7470*/  LEA R19, R19, UR15, 0x7 ;  /* 0x0000000f13137c11 */ /* 0x000fe2000f8e38ff */
[----:B------:R-:W-:Y:S02]  /*7480*/  IMAD.MOV.U32 R4, RZ, RZ, R9 ;  /* 0x000000ffff047224 */ /* 0x000fe400078e0009 */
[----:B------:R-:W-:Y:S02]  /*7490*/  IMAD.MOV.U32 R5, RZ, RZ, R3 ;  /* 0x000000ffff057224 */ /* 0x000fe400078e0003 */
[----:B------:R-:W-:Y:S02]  /*74a0*/  IMAD.MOV.U32 R6, RZ, RZ, R13 ;  /* 0x000000ffff067224 */ /* 0x000fe400078e000d */
[----:B------:R-:W-:-:S07]  /*74b0*/  IMAD.SHL.U32 R15, R12, 0x40, RZ ;  /* 0x000000400c0f7824 */ /* 0x000fce00078e00ff */
.L_x_172:
[----:B------:R-:W0:Y:S01]  /*74c0*/  S2R R21, SR_CgaCtaId ;  /* 0x0000000000157919 */ /* 0x000e220000008800 */
[----:B------:R-:W-:Y:S02]  /*74d0*/  MOV R12, 0x400 ;  /* 0x00000400000c7802 */ /* 0x000fe40000000f00 */
[----:B------:R-:W-:-:S13]  /*74e0*/  ISETP.NE.AND P1, PT, R0, RZ, PT ;  /* 0x000000ff0000720c */ /* 0x000fda0003f25270 */
[----:B------:R-:W1:Y:S01]  /*74f0*/  @!P1 LDC R14, c[0x0][0x500] ;  /* 0x00014000ff0e9b82 */ /* 0x000e620000000800 */
[----:B0-----:R-:W-:Y:S02]  /*7500*/  LEA R23, R21, R12, 0x18 ;  /* 0x0000000c15177211 */ /* 0x001fe400078ec0ff */
[----:B------:R-:W-:-:S03]  /*7510*/  SHF.L.U32 R12, R5, 0x1f, RZ ;  /* 0x0000001f050c7819 */ /* 0x000fc600000006ff */
[----:B------:R-:W-:-:S04]  /*7520*/  IMAD R21, R6, 0x8, R23 ;  /* 0x0000000806157824 */ /* 0x000fc800078e0217 */
[----:B------:R-:W0:Y:S02]  /*7530*/  SYNCS.PHASECHK.TRANS64.TRYWAIT P0, [R21+URZ+0x28], R12 ;  /* 0x0000280c150075a7 */ /* 0x000e24000800017f */
[----:B01----:R-:W-:Y:S05]  /*7540*/  @!P0 BRA `(.L_x_170) ;  /* 0x0000000c00d08947 */ /* 0x003fea0003800000 */
.L_x_190:
[----:B0-----:R-:W-:Y:S01]  /*7550*/  PRMT R12, R10, 0x9910, RZ ;  /* 0x000099100a0c7816 */ /* 0x001fe200000000ff */
[----:B------:R0:W-:Y:S03]  /*7560*/  @!P1 SYNCS.ARRIVE.TRANS64 RZ, [R21+URZ], R14 ;  /* 0x0000000e15ff99a7 */ /* 0x0001e6000800003f */
[----:B------:R-:W-:-:S13]  /*7570*/  ISETP.NE.AND P0, PT, R12, 0x2, PT ;  /* 0x000000020c00780c */ /* 0x000fda0003f05270 */
[----:B0-----:R-:W-:Y:S05]  /*7580*/  @P0 BRA `(.L_x_171) ;  /* 0x0000000000040947 */ /* 0x001fea0003800000 */
[----:B------:R-:W-:Y:S01]  /*7590*/  BPT.TRAP 0x1 ;  /* 0x000000040000795c */ /* 0x000fe20000300000 */
.L_x_171:
[----:B------:R-:W-:Y:S01]  /*75a0*/  R2UR UR8, R6 ;  /* 0x00000000060872ca */ /* 0x000fe200000e0000 */
[----:B------:R-:W-:Y:S01]  /*75b0*/  VIADD R4, R4, 0xffffffff ;  /* 0xffffffff04047836 */ /* 0x000fe20000000000 */
[----:B------:R-:W-:Y:S01]  /*75c0*/  R2UR UR10, R23 ;  /* 0x00000000170a72ca */ /* 0x000fe200000e0000 */
[----:B------:R-:W-:Y:S01]  /*75d0*/  UIADD3 UR4, UP0, UR30, 0xf0, URZ ;  /* 0x000000f01e047890 */ /* 0x000fe2000ff1e03f */
[----:B------:R-:W-:Y:S01]  /*75e0*/  R2UR UR34, R20 ;  /* 0x00000000142272ca */ /* 0x000fe200000e0000 */
[----:B------:R-:W-:Y:S01]  /*75f0*/  UIADD3 UR42, UP1, UR30, 0x1f0, URZ ;  /* 0x000001f01e2a7890 */ /* 0x000fe2000ff3e03f */
[----:B------:R-:W-:Y:S01]  /*7600*/  R2UR UR33, R21 ;  /* 0x00000000152172ca */ /* 0x000fe200000e0000 */
[----:B------:R-:W-:Y:S01]  /*7610*/  UIADD3.X UR5, URZ, UR31, URZ, UP0, !UPT ;  /* 0x0000001f3f057290 */ /* 0x000fe200087fe43f */
[----:B------:R-:W-:Y:S01]  /*7620*/  R2UR UR35, R15 ;  /* 0x000000000f2372ca */ /* 0x000fe200000e0000 */
[----:B------:R-:W-:Y:S01]  /*7630*/  UPRMT UR29, URZ, 0x5410, UR23 ;  /* 0x000054103f1d7896 */ /* 0x000fe20008000017 */
[----:B------:R-:W-:Y:S01]  /*7640*/  R2UR UR36, R7 ;  /* 0x00000000072472ca */ /* 0x000fe200000e0000 */
[----:B------:R-:W-:Y:S01]  /*7650*/  UIADD3.X UR43, URZ, UR31, URZ, UP1, !UPT ;  /* 0x0000001f3f2b7290 */ /* 0x000fe20008ffe43f */
[----:B------:R-:W-:Y:S01]  /*7660*/  R2UR UR19, R19 ;  /* 0x00000000131372ca */ /* 0x000fe200000e0000 */
[----:B------:R-:W-:Y:S01]  /*7670*/  USHF.L.U32 UR8, UR8, 0xe, URZ ;  /* 0x0000000e08087899 */ /* 0x000fe2000800063f */
[----:B------:R-:W-:Y:S01]  /*7680*/  ISETP.GT.AND P1, PT, R4, 0x1, PT ;  /* 0x000000010400780c */ /* 0x000fe20003f24270 */
[----:B------:R-:W-:Y:S01]  /*7690*/  UPRMT UR44, URZ, 0x5410, UR22 ;  /* 0x000054103f2c7896 */ /* 0x000fe20008000016 */
[----:B------:R-:W-:Y:S01]  /*76a0*/  VIADD R6, R6, 0x1 ;  /* 0x0000000106067836 */ /* 0x000fe20000000000 */
[----:B------:R-:W-:Y:S01]  /*76b0*/  ULEA UR9, UR37, UR8, 0xc ;  /* 0x0000000825097291 */ /* 0x000fe2000f8e603f */
[----:B------:R-:W-:Y:S01]  /*76c0*/  VIADD R20, R20, 0x80 ;  /* 0x0000008014147836 */ /* 0x000fe20000000000 */
[----:B------:R-:W-:-:S02]  /*76d0*/  ULOP3.LUT UR8, UR8, 0x1000, UR40, 0xf8, !UPT ;  /* 0x0000100008087892 */ /* 0x000fc4000f8ef828 */
[----:B------:R-:W-:Y:S01]  /*76e0*/  ULEA UR24, UR9, UR10, 0x1 ;  /* 0x0000000a09187291 */ /* 0x000fe2000f8e083f */
[C---:B------:R-:W-:Y:S01]  /*76f0*/  ISETP.NE.AND P0, PT, R6.reuse, 0x5, PT ;  /* 0x000000050600780c */ /* 0x040fe20003f05270 */
[----:B------:R-:W-:Y:S02]  /*7700*/  ULEA UR8, UR8, UR10, 0x1 ;  /* 0x0000000a08087291 */ /* 0x000fe4000f8e083f */
[----:B------:R-:W-:Y:S01]  /*7710*/  UIADD3 UR32, UR24, 0x100, URZ ;  /* 0x0000010018207890 */ /* 0x000fe2000fffe03f */
[----:B------:R-:W-:Y:S01]  /*7720*/  SEL R12, RZ, 0x1, P0 ;  /* 0x00000001ff0c7807 */ /* 0x000fe20000000000 */
[----:B------:R-:W-:Y:S01]  /*7730*/  UIADD3 UR26, UR34, 0x40, URZ ;  /* 0x00000040221a7890 */ /* 0x000fe2000fffe03f */
[----:B------:R-:W-:Y:S01]  /*7740*/  SEL R6, R6, RZ, P0 ;  /* 0x000000ff06067207 */ /* 0x000fe20000000000 */
[----:B------:R-:W-:Y:S01]  /*7750*/  UIADD3 UR24, UR24, 0x4100, URZ ;  /* 0x0000410018187890 */ /* 0x000fe2000fffe03f */
[----:B------:R-:W-:Y:S01]  /*7760*/  LOP3.LUT R5, R5, R12, RZ, 0x3c, !PT ;  /* 0x0000000c05057212 */ /* 0x000fe200078e3cff */
[----:B------:R-:W-:-:S02]  /*7770*/  UIADD3 UR16, UR8, 0x28100, URZ ;  /* 0x0002810008107890 */ /* 0x000fc4000fffe03f */
[----:B------:R-:W-:Y:S01]  /*7780*/  UIADD3 UR8, UR8, 0x2c100, URZ ;  /* 0x0002c10008087890 */ /* 0x000fe2000fffe03f */
[----:B------:R-:W-:Y:S01]  /*7790*/  UMOV UR6, 0x0 ;  /* 0x0000000000067882 */ /* 0x000fe20000000000 */
[----:B------:R-:W-:Y:S01]  /*77a0*/  UMOV UR7, 0x10000000 ;  /* 0x1000000000077882 */ /* 0x000fe20000000000 */
[----:B------:R-:W-:Y:S01]  /*77b0*/  UMOV UR25, UR33 ;  /* 0x0000002100197c82 */ /* 0x000fe20008000000 */
[----:B------:R-:W-:Y:S01]  /*77c0*/  UMOV UR27, UR35 ;  /* 0x00000023001b7c82 */ /* 0x000fe20008000000 */
[----:B------:R-:W-:Y:S01]  /*77d0*/  UMOV UR28, UR36 ;  /* 0x00000024001c7c82 */ /* 0x000fe20008000000 */
[----:B------:R-:W-:Y:S01]  /*77e0*/  UMOV UR17, UR33 ;  /* 0x0000002100117c82 */ /* 0x000fe20008000000 */
[----:B------:R-:W-:Y:S01]  /*77f0*/  UMOV UR18, UR34 ;  /* 0x0000002200127c82 */ /* 0x000fe20008000000 */
[----:B------:R-:W-:Y:S01]  /*7800*/  UMOV UR20, UR36 ;  /* 0x0000002400147c82 */ /* 0x000fe20008000000 */
[----:B------:R0:W-:Y:S01]  /*7810*/  UTMALDG.3D.MULTICAST [UR32], [UR4], UR29, desc[UR6] ;  /* 0x00000620040073b4 */ /* 0x0001e2000801181d */
[----:B------:R-:W-:Y:S01]  /*7820*/  UMOV UR9, UR33 ;  /* 0x0000002100097c82 */ /* 0x000fe20008000000 */
[----:B------:R-:W-:Y:S01]  /*7830*/  UMOV UR11, UR19 ;  /* 0x00000013000b7c82 */ /* 0x000fe20008000000 */
[----:B------:R-:W-:Y:S01]  /*7840*/  UMOV UR12, UR36 ;  /* 0x00000024000c7c82 */ /* 0x000fe20008000000 */
[----:B------:R-:W-:Y:S01]  /*7850*/  UMOV UR10, UR26 ;  /* 0x0000001a000a7c82 */ /* 0x000fe20008000000 */
[----:B------:R0:W-:Y:S01]  /*7860*/  UTMALDG.3D.MULTICAST [UR24], [UR4], UR29, desc[UR6] ;  /* 0x00000618040073b4 */ /* 0x0001e2000801181d */
[----:B------:R0:W-:Y:S01]  /*7870*/  UTMALDG.3D.MULTICAST [UR16], [UR42], UR44, desc[UR6] ;  /* 0x000006102a0073b4 */ /* 0x0001e2000801182c */
[----:B------:R0:W-:Y:S02]  /*7880*/  UTMALDG.3D.MULTICAST [UR8], [UR42], UR44, desc[UR6] ;  /* 0x000006082a0073b4 */ /* 0x0001e4000801182c */
[----:B0-----:R-:W-:Y:S05]  /*7890*/  @P1 BRA `(.L_x_172) ;  /* 0xfffffffc00081947 */ /* 0x001fea000383ffff */
.L_x_169:
[----:B------:R-:W-:Y:S05]  /*78a0*/  BSYNC B1 ;  /* 0x0000000000017941 */ /* 0x000fea0003800000 */
.L_x_168:
[----:B------:R-:W-:Y:S01]  /*78b0*/  LOP3.LUT P1, RZ, R11, 0xff, RZ, 0xc0, !PT ;  /* 0x000000ff0bff7812 */ /* 0x000fe2000782c0ff */
[C---:B------:R-:W-:Y:S01]  /*78c0*/  IMAD.IADD R13, R8.reuse, 0x1, R13 ;  /* 0x00000001080d7824 */ /* 0x040fe200078e020d */
[----:B------:R-:W-:Y:S01]  /*78d0*/  ULDC.64 UR4, c[0x0][0x650] ;  /* 0x0001940000047ab9 */ /* 0x000fe20000000a00 */
[C---:B------:R-:W-:Y:S01]  /*78e0*/  ISETP.GE.U32.AND P2, PT, R8.reuse, 0x5, PT ;  /* 0x000000050800780c */ /* 0x040fe20003f46070 */
[----:B------:R-:W-:Y:S01]  /*78f0*/  BSSY B1, `(.L_x_173) ;  /* 0x000006b000017945 */ /* 0x000fe20003800000 */
[----:B------:R-:W-:Y:S01]  /*7900*/  IMAD.MOV.U32 R12, RZ, RZ, -0x1 ;  /* 0xffffffffff0c7424 */ /* 0x000fe200078e00ff */
[----:B------:R-:W-:Y:S01]  /*7910*/  ISETP.GT.U32.AND P0, PT, R13, 0x4, PT ;  /* 0x000000040d00780c */ /* 0x000fe20003f04070 */
[----:B------:R-:W-:Y:S01]  /*7920*/  IMAD.MOV.U32 R19, RZ, RZ, -0x1 ;  /* 0xffffffffff137424 */ /* 0x000fe200078e00ff */
[----:B------:R-:W-:Y:S01]  /*7930*/  PRMT R11, RZ, 0x7610, R11 ;  /* 0x00007610ff0b7816 */ /* 0x000fe2000000000b */
[----:B------:R-:W-:Y:S01]  /*7940*/  IMAD.MOV.U32 R7, RZ, RZ, -0x1 ;  /* 0xffffffffff077424 */ /* 0x000fe200078e00ff */
[----:B------:R-:W-:-:S03]  /*7950*/  ISETP.LT.U32.AND P0, PT, R8, 0x5, P0 ;  /* 0x000000050800780c */ /* 0x000fc60000701070 */
[----:B------:R-:W0:Y:S01]  /*7960*/  @P1 S2R R5, SR_CgaCtaId ;  /* 0x0000000000051919 */ /* 0x000e220000008800 */
[----:B------:R-:W-:-:S04]  /*7970*/  @P1 MOV R4, 0x400 ;  /* 0x0000040000041802 */ /* 0x000fc80000000f00 */
[----:B0-----:R-:W-:Y:S01]  /*7980*/  @P1 LEA R6, R5, R4, 0x18 ;  /* 0x0000000405061211 */ /* 0x001fe200078ec0ff */
[----:B------:R-:W-:Y:S01]  /*7990*/  IMAD.WIDE.U32 R4, R13, -0x33333333, RZ ;  /* 0xcccccccd0d047825 */ /* 0x000fe200078e00ff */
[----:B------:R-:W-:Y:S02]  /*79a0*/  SEL R4, RZ, 0x1, !P0 ;  /* 0x00000001ff047807 */ /* 0x000fe40004000000 */
[----:B------:R0:W-:Y:S01]  /*79b0*/  @P1 SYNCS.ARRIVE.TRANS64.A1T0 RZ, [R6+URZ+0x68], RZ ;  /* 0x000068ff06ff19a7 */ /* 0x0001e2000810003f */
[----:B------:R-:W-:Y:S02]  /*79c0*/  IADD3 R16, P1, R16, UR38, RZ ;  /* 0x0000002610107c10 */ /* 0x000fe4000ff3e0ff */
[----:B------:R-:W-:Y:S02]  /*79d0*/  LOP3.LUT R3, R3, R4, RZ, 0x3c, !PT ;  /* 0x0000000403037212 */ /* 0x000fe400078e3cff */
[----:B------:R-:W-:Y:S02]  /*79e0*/  IADD3.X R17, R17, UR41, RZ, P1, !PT ;  /* 0x0000002911117c10 */ /* 0x000fe40008ffe4ff */
[----:B------:R-:W-:-:S02]  /*79f0*/  ISETP.GE.U32.AND P0, PT, R16, UR4, PT ;  /* 0x0000000410007c0c */ /* 0x000fc4000bf06070 */
[----:B0-----:R-:W-:Y:S02]  /*7a00*/  SHF.R.U32.HI R6, RZ, 0x2, R5 ;  /* 0x00000002ff067819 */ /* 0x001fe40000011605 */
[----:B------:R-:W-:Y:S02]  /*7a10*/  ISETP.GE.U32.AND.EX P0, PT, R17, UR5, PT, P0 ;  /* 0x0000000511007c0c */ /* 0x000fe4000bf06100 */
[----:B------:R-:W-:Y:S01]  /*7a20*/  @P2 LOP3.LUT R3, R3, 0x1, R6, 0x78, !PT ;  /* 0x0000000103032812 */ /* 0x000fe200078e7806 */
[----:B------:R-:W-:Y:S01]  /*7a30*/  IMAD R13, R6, -0x5, R13 ;  /* 0xfffffffb060d7824 */ /* 0x000fe200078e020d */
[----:B------:R-:W-:-:S09]  /*7a40*/  PRMT R4, RZ, 0x7610, R4 ;  /* 0x00007610ff047816 */ /* 0x000fd20000000004 */
[----:B------:R-:W-:Y:S05]  /*7a50*/  @P0 BRA `(.L_x_174) ;  /* 0x0000000400500947 */ /* 0x000fea0003800000 */
[----:B------:R-:W0:Y:S01]  /*7a60*/  S2R R15, SR_CTAID.X ;  /* 0x00000000000f7919 */ /* 0x000e220000002500 */
[----:B------:R-:W-:Y:S01]  /*7a70*/  ULDC.64 UR4, c[0x0][0x628] ;  /* 0x00018a0000047ab9 */ /* 0x000fe20000000a00 */
[----:B------:R-:W1:Y:S01]  /*7a80*/  LDC R20, c[0x0][0x144] ;  /* 0x00005100ff147b82 */ /* 0x000e620000000800 */
[----:B------:R-:W-:Y:S01]  /*7a90*/  ISETP.NE.U32.AND P0, PT, RZ, UR4, PT ;  /* 0x00000004ff007c0c */ /* 0x000fe2000bf05070 */
[----:B------:R-:W2:Y:S01]  /*7aa0*/  S2R R12, SR_CTAID.Y ;  /* 0x00000000000c7919 */ /* 0x000ea20000002600 */
[----:B------:R-:W-:Y:S01]  /*7ab0*/  ULDC UR6, c[0x0][0x150] ;  /* 0x0000540000067ab9 */ /* 0x000fe20000000800 */
[----:B------:R-:W-:Y:S01]  /*7ac0*/  ULDC UR7, c[0x0][0x630] ;  /* 0x00018c0000077ab9 */ /* 0x000fe20000000800 */
[----:B------:R-:W-:Y:S01]  /*7ad0*/  ISETP.NE.AND.EX P0, PT, RZ, UR5, PT, P0 ;  /* 0x00000005ff007c0c */ /* 0x000fe2000bf05300 */
[----:B------:R-:W-:Y:S01]  /*7ae0*/  IMAD.MOV.U32 R4, RZ, RZ, R16 ;  /* 0x000000ffff047224 */ /* 0x000fe200078e0010 */
[----:B0-----:R-:W-:-:S05]  /*7af0*/  I2FP.F32.U32 R5, R15 ;  /* 0x0000000f00057245 */ /* 0x001fca0000201000 */
[----:B------:R-:W-:Y:S01]  /*7b00*/  FMUL R21, R5, UR6 ;  /* 0x0000000605157c20 */ /* 0x000fe20008400000 */
[----:B------:R-:W-:-:S05]  /*7b10*/  IMAD.MOV.U32 R5, RZ, RZ, R17 ;  /* 0x000000ffff057224 */ /* 0x000fca00078e0011 */
[----:B--2---:R-:W-:Y:S05]  /*7b20*/  @!P0 BRA `(.L_x_175) ;  /* 0x0000000000288947 */ /* 0x004fea0003800000 */
[----:B------:R-:W-:Y:S02]  /*7b30*/  ULDC UR6, c[0x0][0x634] ;  /* 0x00018d0000067ab9 */ /* 0x000fe40000000800 */
[----:B------:R-:W-:-:S05]  /*7b40*/  IADD3 R5, P0, R16, UR6, RZ ;  /* 0x0000000610057c10 */ /* 0x000fca000ff1e0ff */
[----:B------:R-:W-:-:S04]  /*7b50*/  IMAD.X R19, RZ, RZ, R17, P0 ;  /* 0x000000ffff137224 */ /* 0x000fc800000e0611 */
[----:B------:R-:W-:-:S04]  /*7b60*/  IMAD.WIDE.U32 R6, R19, UR4, RZ ;  /* 0x0000000413067c25 */ /* 0x000fc8000f8e00ff */
[----:B------:R-:W-:-:S04]  /*7b70*/  IMAD.WIDE.U32 R6, P0, R5, UR5, R6 ;  /* 0x0000000505067c25 */ /* 0x000fc8000f800006 */
[----:B------:R-:W-:-:S04]  /*7b80*/  IMAD.WIDE.U32 R4, R5, UR4, RZ ;  /* 0x0000000405047c25 */ /* 0x000fc8000f8e00ff */
[----:B------:R-:W-:Y:S01]  /*7b90*/  IMAD.MOV.U32 R4, RZ, RZ, R7 ;  /* 0x000000ffff047224 */ /* 0x000fe200078e0007 */
[----:B------:R-:W-:Y:S01]  /*7ba0*/  IADD3 RZ, P1, R5, R6, RZ ;  /* 0x0000000605ff7210 */ /* 0x000fe20007f3e0ff */
[----:B------:R-:W-:-:S04]  /*7bb0*/  IMAD.X R5, RZ, RZ, RZ, P0 ;  /* 0x000000ffff057224 */ /* 0x000fc800000e06ff */
[----:B------:R-:W-:-:S08]  /*7bc0*/  IMAD.WIDE.U32.X R4, R19, UR5, R4, P1 ;  /* 0x0000000513047c25 */ /* 0x000fd000088e0404 */
.L_x_175:
[--C-:B------:R-:W-:Y:S01]  /*7bd0*/  SHF.R.U64 R14, R4, UR7, R5.reuse ;  /* 0x00000007040e7c19 */ /* 0x100fe20008001205 */
[----:B------:R-:W0:Y:S01]  /*7be0*/  F2I.U32.TRUNC.NTZ R21, R21 ;  /* 0x0000001500157305 */ /* 0x000e22000020f000 */
[----:B------:R-:W-:Y:S01]  /*7bf0*/  SHF.R.U32.HI R4, RZ, UR7, R5 ;  /* 0x00000007ff047c19 */ /* 0x000fe20008011605 */
[----:B------:R-:W-:Y:S01]  /*7c00*/  ULDC.64 UR4, c[0x0][0x620] ;  /* 0x0001880000047ab9 */ /* 0x000fe20000000a00 */
[----:B------:R-:W-:Y:S01]  /*7c10*/  IADD3 R7, P0, RZ, -R14, RZ ;  /* 0x8000000eff077210 */ /* 0x000fe20007f1e0ff */
[----:B------:R-:W-:-:S04]  /*7c20*/  ULDC.64 UR6, c[0x0][0x640] ;  /* 0x0001900000067ab9 */ /* 0x000fc80000000a00 */
[----:B------:R-:W-:Y:S01]  /*7c30*/  IMAD.X R4, RZ, RZ, ~R4, P0 ;  /* 0x000000ffff047224 */ /* 0x000fe200000e0e04 */
[----:B------:R-:W-:-:S03]  /*7c40*/  ISETP.NE.U32.AND P0, PT, RZ, UR6, PT ;  /* 0x00000006ff007c0c */ /* 0x000fc6000bf05070 */
[----:B------:R-:W-:Y:S01]  /*7c50*/  IMAD R6, R4, UR4, RZ ;  /* 0x0000000404067c24 */ /* 0x000fe2000f8e02ff */
[----:B------:R-:W-:Y:S01]  /*7c60*/  ISETP.NE.AND.EX P0, PT, RZ, UR7, PT, P0 ;  /* 0x00000007ff007c0c */ /* 0x000fe2000bf05300 */
[----:B------:R-:W-:Y:S01]  /*7c70*/  IMAD.WIDE.U32 R4, R7, UR4, R16 ;  /* 0x0000000407047c25 */ /* 0x000fe2000f8e0010 */
[----:B------:R-:W-:-:S03]  /*7c80*/  ULDC UR4, c[0x0][0x618] ;  /* 0x0001860000047ab9 */ /* 0x000fc60000000800 */
[----:B------:R-:W-:Y:S01]  /*7c90*/  IMAD R7, R7, UR5, R6 ;  /* 0x0000000507077c24 */ /* 0x000fe2000f8e0206 */
[----:B------:R-:W-:Y:S01]  /*7ca0*/  ULDC UR5, c[0x0][0x154] ;  /* 0x0000550000057ab9 */ /* 0x000fe20000000800 */
[----:B0-----:R-:W-:Y:S02]  /*7cb0*/  IMAD.MOV R6, RZ, RZ, -R21 ;  /* 0x000000ffff067224 */ /* 0x001fe400078e0a15 */
[----:B------:R-:W0:Y:S01]  /*7cc0*/  LDC R21, c[0x0][0x148] ;  /* 0x00005200ff157b82 */ /* 0x000e220000000800 */
[----:B------:R-:W-:Y:S02]  /*7cd0*/  IMAD.IADD R5, R5, 0x1, R7 ;  /* 0x0000000105057824 */ /* 0x000fe400078e0207 */
[----:B-1----:R-:W-:Y:S01]  /*7ce0*/  IMAD R15, R20, R6, R15 ;  /* 0x00000006140f7224 */ /* 0x002fe200078e020f */
[----:B------:R-:W-:Y:S02]  /*7cf0*/  I2FP.F32.U32 R6, R12 ;  /* 0x0000000c00067245 */ /* 0x000fe40000201000 */
[----:B------:R-:W-:-:S02]  /*7d00*/  SHF.R.U64 R19, R4, UR4, R5 ;  /* 0x0000000404137c19 */ /* 0x000fc40008001205 */
[----:B------:R-:W-:Y:S01]  /*7d10*/  SHF.R.U32.HI R4, RZ, UR4, R5 ;  /* 0x00000004ff047c19 */ /* 0x000fe20008011605 */
[----:B------:R-:W-:Y:S01]  /*7d20*/  FMUL R6, R6, UR5 ;  /* 0x0000000506067c20 */ /* 0x000fe20008400000 */
[----:B------:R-:W-:Y:S02]  /*7d30*/  ULDC UR4, c[0x0][0x608] ;  /* 0x0001820000047ab9 */ /* 0x000fe40000000800 */
[--C-:B------:R-:W-:Y:S01]  /*7d40*/  SHF.R.U64 R22, R19, UR4, R4.reuse ;  /* 0x0000000413167c19 */ /* 0x100fe20008001204 */
[----:B------:R1:W2:Y:S01]  /*7d50*/  F2I.U32.TRUNC.NTZ R24, R6 ;  /* 0x0000000600187305 */ /* 0x0002a2000020f000 */
[----:B------:R-:W-:Y:S01]  /*7d60*/  SHF.R.U32.HI R5, RZ, UR4, R4 ;  /* 0x00000004ff057c19 */ /* 0x000fe20008011604 */
[----:B------:R-:W-:-:S03]  /*7d70*/  ULDC UR4, c[0x0][0x658] ;  /* 0x0001960000047ab9 */ /* 0x000fc60000000800 */
[--C-:B------:R-:W-:Y:S02]  /*7d80*/  SHF.R.U64 R20, R22, UR4, R5.reuse ;  /* 0x0000000416147c19 */ /* 0x100fe40008001205 */
[----:B------:R-:W-:-:S03]  /*7d90*/  SHF.R.U32.HI R23, RZ, UR4, R5 ;  /* 0x00000004ff177c19 */ /* 0x000fc60008011605 */
[----:B------:R-:W-:Y:S02]  /*7da0*/  IMAD.MOV.U32 R4, RZ, RZ, R20 ;  /* 0x000000ffff047224 */ /* 0x000fe400078e0014 */
[----:B------:R-:W-:Y:S01]  /*7db0*/  IMAD.MOV.U32 R5, RZ, RZ, R23 ;  /* 0x000000ffff057224 */ /* 0x000fe200078e0017 */
[----:B-1----:R-:W-:Y:S06]  /*7dc0*/  @!P0 BRA `(.L_x_176) ;  /* 0x0000000000288947 */ /* 0x002fec0003800000 */
        /* <DEDUP_REMOVED lines=10> */
.L_x_176:
[----:B------:R-:W-:Y:S01]  /*7e70*/  ISETP.NE.AND P0, PT, R2, 0x1, PT ;  /* 0x000000010200780c */ /* 0x000fe20003f05270 */
[----:B------:R-:W-:Y:S01]  /*7e80*/  ULDC UR4, c[0x0][0x648] ;  /* 0x0001920000047ab9 */ /* 0x000fe20000000800 */
[----:B------:R-:W-:Y:S01]  /*7e90*/  LOP3.LUT R22, R22, UR21, RZ, 0xc0, !PT ;  /* 0x0000001516167c12 */ /* 0x000fe2000f8ec0ff */
[----:B--2---:R-:W-:Y:S01]  /*7ea0*/  IMAD.MOV R24, RZ, RZ, -R24 ;  /* 0x000000ffff187224 */ /* 0x004fe200078e0a18 */
[----:B------:R-:W-:Y:S01]  /*7eb0*/  SHF.R.U64 R5, R4, UR4, R5 ;  /* 0x0000000404057c19 */ /* 0x000fe20008001205 */
[----:B------:R-:W-:Y:S01]  /*7ec0*/  ULDC UR4, c[0x0][0x638] ;  /* 0x00018e0000047ab9 */ /* 0x000fe20000000800 */
[----:B------:R-:W-:Y:S01]  /*7ed0*/  LOP3.LUT R19, R19, UR13, RZ, 0xc0, !PT ;  /* 0x0000000d13137c12 */ /* 0x000fe2000f8ec0ff */
[----:B------:R-:W-:Y:S01]  /*7ee0*/  ULDC UR5, c[0x0][0x610] ;  /* 0x0001840000057ab9 */ /* 0x000fe20000000800 */
[----:B------:R-:W-:Y:S02]  /*7ef0*/  IMAD.MOV.U32 R4, RZ, RZ, 0x1 ;  /* 0x00000001ff047424 */ /* 0x000fe400078e00ff */
[----:B------:R-:W-:-:S02]  /*7f00*/  IMAD.MOV R7, RZ, RZ, -R5 ;  /* 0x000000ffff077224 */ /* 0x000fc400078e0a05 */
[----:B------:R-:W-:Y:S02]  /*7f10*/  IMAD R22, R5, UR14, R22 ;  /* 0x0000000e05167c24 */ /* 0x000fe4000f8e0216 */
[----:B0-----:R-:W-:Y:S02]  /*7f20*/  @P0 IMAD R15, R21, R24, R12 ;  /* 0x00000018150f0224 */ /* 0x001fe400078e020c */
[----:B------:R-:W-:Y:S01]  /*7f30*/  IMAD R20, R7, UR4, R20 ;  /* 0x0000000407147c24 */ /* 0x000fe2000f8e0214 */
[----:B------:R-:W-:Y:S01]  /*7f40*/  ULDC UR4, c[0x0][0x600] ;  /* 0x0001800000047ab9 */ /* 0x000fe20000000800 */
[----:B------:R-:W-:Y:S02]  /*7f50*/  IMAD R15, R22, UR5, R15 ;  /* 0x00000005160f7c24 */ /* 0x000fe4000f8e020f */
[----:B------:R-:W-:Y:S02]  /*7f60*/  IMAD R20, R20, UR4, R19 ;  /* 0x0000000414147c24 */ /* 0x000fe4000f8e0213 */
[----:B------:R-:W-:-:S03]  /*7f70*/  IMAD.MOV.U32 R7, RZ, RZ, R14 ;  /* 0x000000ffff077224 */ /* 0x000fc600078e000e */
[----:B------:R-:W-:Y:S02]  /*7f80*/  SEL R19, R20, R15, !P0 ;  /* 0x0000000f14137207 */ /* 0x000fe40004000000 */
[----:B------:R-:W-:-:S07]  /*7f90*/  SEL R12, R15, R20, !P0 ;  /* 0x000000140f0c7207 */ /* 0x000fce0004000000 */
.L_x_174:
[----:B------:R-:W-:Y:S05]  /*7fa0*/  BSYNC B1 ;  /* 0x0000000000017941 */ /* 0x000fea0003800000 */
.L_x_173:
[----:B------:R-:W-:-:S13]  /*7fb0*/  LOP3.LUT P0, RZ, R4, 0xff, RZ, 0xc0, !PT ;  /* 0x000000ff04ff7812 */ /* 0x000fda000780c0ff */
[----:B------:R-:W-:Y:S05]  /*7fc0*/  @P0 BRA `(.L_x_177) ;  /* 0xfffffff400040947 */ /* 0x000fea000383ffff */
[----:B------:R-:W-:Y:S05]  /*7fd0*/  BSYNC B0 ;  /* 0x0000000000007941 */ /* 0x000fea0003800000 */
.L_x_166:
[----:B------:R-:W-:-:S03]  /*7fe0*/  UMOV UR4, 0xffffffff ;  /* 0xffffffff00047882 */ /* 0x000fc60000000000 */
[----:B------:R-:W-:Y:S05]  /*7ff0*/  BRA.DIV UR4, `(.L_x_178) ;  /* 0x0000000604387947 */ /* 0x000fea000b800000 */
[----:B------:R-:W-:-:S13]  /*8000*/  ELECT P6, URZ, PT ;  /* 0x00000000003f782f */ /* 0x000fda00038c0000 */
.L_x_193:
[----:B------:R-:W-:Y:S04]  /*8010*/  BSSY B0, `(.L_x_179) ;  /* 0x0000034000007945 */ /* 0x000fe80003800000 */
[----:B------:R-:W-:Y:S05]  /*8020*/  @!P6 BRA `(.L_x_180) ;  /* 0x0000000000c8e947 */ /* 0x000fea0003800000 */
[----:B------:R-:W-:-:S04]  /*8030*/  LOP3.LUT R18, R18, 0x2, RZ, 0xfc, !PT ;  /* 0x0000000212127812 */ /* 0x000fc800078efcff */
[----:B------:R-:W-:-:S13]  /*8040*/  ISETP.NE.AND P0, PT, R18, 0x3, PT ;  /* 0x000000031200780c */ /* 0x000fda0003f05270 */
[----:B------:R-:W-:Y:S05]  /*8050*/  @!P0 BRA `(.L_x_181) ;  /* 0x0000000000048947 */ /* 0x000fea0003800000 */
[----:B------:R-:W-:Y:S01]  /*8060*/  BPT.TRAP 0x1 ;  /* 0x000000040000795c */ /* 0x000fe20000300000 */
.L_x_181:
[----:B------:R-:W0:Y:S01]  /*8070*/  S2R R5, SR_CgaCtaId ;  /* 0x0000000000057919 */ /* 0x000e220000008800 */
[----:B------:R-:W-:Y:S02]  /*8080*/  MOV R0, 0x400 ;  /* 0x0000040000007802 */ /* 0x000fe40000000f00 */
[----:B------:R-:W-:Y:S02]  /*8090*/  SHF.L.U32 R4, R3, 0x1f, RZ ;  /* 0x0000001f03047819 */ /* 0x000fe400000006ff */
[----:B0-----:R-:W-:-:S05]  /*80a0*/  LEA R0, R5, R0, 0x18 ;  /* 0x0000000005007211 */ /* 0x001fca00078ec0ff */
[----:B------:R-:W-:-:S04]  /*80b0*/  VIADD R0, R0, 0x28 ;  /* 0x0000002800007836 */ /* 0x000fc80000000000 */
[C---:B------:R-:W-:Y:S02]  /*80c0*/  IMAD R7, R13.reuse, 0x8, R0 ;  /* 0x000000080d077824 */ /* 0x040fe400078e0200 */
[----:B------:R-:W-:Y:S02]  /*80d0*/  VIADD R13, R13, 0x1 ;  /* 0x000000010d0d7836 */ /* 0x000fe40000000000 */
[----:B------:R-:W0:Y:S03]  /*80e0*/  SYNCS.PHASECHK.TRANS64.TRYWAIT P0, [R7+URZ], R4 ;  /* 0x00000004070075a7 */ /* 0x000e26000800017f */
[----:B------:R-:W-:-:S04]  /*80f0*/  ISETP.NE.AND P1, PT, R13, 0x5, PT ;  /* 0x000000050d00780c */ /* 0x000fc80003f25270 */
[----:B------:R-:W-:Y:S02]  /*8100*/  SEL R2, RZ, 0x1, P1 ;  /* 0x00000001ff027807 */ /* 0x000fe40000800000 */
[----:B------:R-:W-:Y:S02]  /*8110*/  SEL R13, R13, RZ, P1 ;  /* 0x000000ff0d0d7207 */ /* 0x000fe40000800000 */
[----:B------:R-:W-:-:S03]  /*8120*/  LOP3.LUT R6, R3, R2, RZ, 0x3c, !PT ;  /* 0x0000000203067212 */ /* 0x000fc600078e3cff */
[----:B------:R-:W-:Y:S01]  /*8130*/  IMAD R8, R13, 0x8, R0 ;  /* 0x000000080d087824 */ /* 0x000fe200078e0200 */
[----:B------:R-:W-:Y:S01]  /*8140*/  SHF.L.U32 R5, R6, 0x1f, RZ ;  /* 0x0000001f06057819 */ /* 0x000fe200000006ff */
[----:B0-----:R-:W-:Y:S06]  /*8150*/  @!P0 BRA `(.L_x_182) ;  /* 0x0000000400008947 */ /* 0x001fec0003800000 */
.L_x_194:
[----:B------:R-:W1:Y:S01]  /*8160*/  SYNCS.PHASECHK.TRANS64.TRYWAIT P0, [R8+URZ], R5 ;  /* 0x00000005080075a7 */ /* 0x000e62000800017f */
[----:B------:R-:W-:-:S05]  /*8170*/  VIADD R2, R13, 0x1 ;  /* 0x000000010d027836 */ /* 0x000fca0000000000 */
[----:B------:R-:W-:-:S04]  /*8180*/  ISETP.NE.AND P1, PT, R2, 0x5, PT ;  /* 0x000000050200780c */ /* 0x000fc80003f25270 */
[----:B------:R-:W-:Y:S02]  /*8190*/  SEL R3, RZ, 0x1, P1 ;  /* 0x00000001ff037807 */ /* 0x000fe40000800000 */
[----:B0-----:R-:W-:Y:S02]  /*81a0*/  SEL R7, R2, RZ, P1 ;  /* 0x000000ff02077207 */ /* 0x001fe40000800000 */
[----:B------:R-:W-:-:S03]  /*81b0*/  LOP3.LUT R6, R6, R3, RZ, 0x3c, !PT ;  /* 0x0000000306067212 */ /* 0x000fc600078e3cff */
[----:B------:R-:W-:Y:S01]  /*81c0*/  IMAD R9, R7, 0x8, R0 ;  /* 0x0000000807097824 */ /* 0x000fe200078e0200 */
[----:B------:R-:W-:Y:S01]  /*81d0*/  SHF.L.U32 R4, R6, 0x1f, RZ ;  /* 0x0000001f06047819 */ /* 0x000fe200000006ff */
[----:B-1----:R-:W-:Y:S06]  /*81e0*/  @!P0 BRA `(.L_x_183) ;  /* 0x0000000000f08947 */ /* 0x002fec0003800000 */
.L_x_195:
[----:B------:R-:W1:Y:S01]  /*81f0*/  SYNCS.PHASECHK.TRANS64.TRYWAIT P0, [R9+URZ], R4 ;  /* 0x00000004090075a7 */ /* 0x000e62000800017f */
[----:B------:R-:W-:-:S05]  /*8200*/  VIADD R2, R7, 0x1 ;  /* 0x0000000107027836 */ /* 0x000fca0000000000 */
[----:B------:R-:W-:-:S04]  /*8210*/  ISETP.NE.AND P1, PT, R2, 0x5, PT ;  /* 0x000000050200780c */ /* 0x000fc80003f25270 */
[----:B------:R-:W-:Y:S02]  /*8220*/  SEL R3, RZ, 0x1, P1 ;  /* 0x00000001ff037807 */ /* 0x000fe40000800000 */
[----:B------:R-:W-:Y:S02]  /*8230*/  SEL R7, R2, RZ, P1 ;  /* 0x000000ff02077207 */ /* 0x000fe40000800000 */
[----:B------:R-:W-:-:S03]  /*8240*/  LOP3.LUT R11, R6, R3, RZ, 0x3c, !PT ;  /* 0x00000003060b7212 */ /* 0x000fc600078e3cff */
[----:B------:R-:W-:Y:S01]  /*8250*/  IMAD R6, R7, 0x8, R0 ;  /* 0x0000000807067824 */ /* 0x000fe200078e0200 */
[----:B0-----:R-:W-:Y:S01]  /*8260*/  SHF.L.U32 R5, R11, 0x1f, RZ ;  /* 0x0000001f0b057819 */ /* 0x001fe200000006ff */
[----:B-1----:R-:W-:Y:S06]  /*8270*/  @!P0 BRA `(.L_x_184) ;  /* 0x0000000000e08947 */ /* 0x002fec0003800000 */
.L_x_196:
[----:B------:R-:W1:Y:S01]  /*8280*/  SYNCS.PHASECHK.TRANS64.TRYWAIT P0, [R6+URZ], R5 ;  /* 0x00000005060075a7 */ /* 0x000e62000800017f */
[----:B------:R-:W-:-:S05]  /*8290*/  VIADD R2, R7, 0x1 ;  /* 0x0000000107027836 */ /* 0x000fca0000000000 */
[----:B------:R-:W-:-:S04]  /*82a0*/  ISETP.NE.AND P1, PT, R2, 0x5, PT ;  /* 0x000000050200780c */ /* 0x000fc80003f25270 */
[----:B0-----:R-:W-:Y:S02]  /*82b0*/  SEL R4, RZ, 0x1, P1 ;  /* 0x00000001ff047807 */ /* 0x001fe40000800000 */
[----:B------:R-:W-:Y:S02]  /*82c0*/  SEL R3, R2, RZ, P1 ;  /* 0x000000ff02037207 */ /* 0x000fe40000800000 */
[----:B------:R-:W-:Y:S01]  /*82d0*/  LOP3.LUT R4, R11, R4, RZ, 0x3c, !PT ;  /* 0x000000040b047212 */ /* 0x000fe200078e3cff */
[----:B-1----:R-:W-:Y:S06]  /*82e0*/  @!P0 BRA `(.L_x_185) ;  /* 0x0000000000d88947 */ /* 0x002fec0003800000 */
.L_x_197:
[----:B------:R-:W-:Y:S01]  /*82f0*/  IMAD R3, R3, 0x8, R0 ;  /* 0x0000000803037824 */ /* 0x000fe200078e0200 */
[----:B------:R-:W-:-:S07]  /*8300*/  SHF.L.U32 R0, R4, 0x1f, RZ ;  /* 0x0000001f04007819 */ /* 0x000fce00000006ff */
.L_x_186:
[----:B-1----:R1:W2:Y:S02]  /*8310*/  SYNCS.PHASECHK.TRANS64.TRYWAIT P0, [R3+URZ], R0 ;  /* 0x00000000030075a7 */ /* 0x0022a4000800017f */
[----:B--2---:R-:W-:Y:S05]  /*8320*/  @!P0 NANOSLEEP.SYNCS 0x989680 ;  /* 0x009896800000895d */ /* 0x004fea0003900000 */
[----:B------:R-:W2:Y:S02]  /*8330*/  @!P0 SYNCS.PHASECHK.TRANS64 P0, [R3+URZ], R0 ;  /* 0x00000000030085a7 */ /* 0x000ea4000800007f */
[----:B--2---:R-:W-:Y:S05]  /*8340*/  @!P0 BRA `(.L_x_186) ;  /* 0xfffffffc00f08947 */ /* 0x004fea000383ffff */
.L_x_180:
[----:B------:R-:W-:Y:S05]  /*8350*/  BSYNC B0 ;  /* 0x0000000000007941 */ /* 0x000fea0003800000 */
.L_x_179:
[----:B------:R-:W-:Y:S05]  /*8360*/  EXIT ;  /* 0x000000000000794d */ /* 0x000fea0003800000 */
.L_x_21:
[----:B-1----:R1:W2:Y:S02]  /*8370*/  SYNCS.PHASECHK.TRANS64.TRYWAIT P1, [R3+URZ], R0 ;  /* 0x00000000030075a7 */ /* 0x0022a4000802017f */
[----:B--2---:R-:W-:Y:S05]  /*8380*/  @!P1 NANOSLEEP.SYNCS 0x989680 ;  /* 0x009896800000995d */ /* 0x004fea0003900000 */
[----:B------:R-:W2:Y:S02]  /*8390*/  @!P1 SYNCS.PHASECHK.TRANS64 P1, [R3+URZ], R0 ;  /* 0x00000000030095a7 */ /* 0x000ea4000802007f */
[----:B--2---:R-:W-:Y:S05]  /*83a0*/  @!P1 BRA `(.L_x_21) ;  /* 0xfffffffc00f09947 */ /* 0x004fea000383ffff */
[----:B------:R-:W-:Y:S05]  /*83b0*/  BRA `(.L_x_20) ;  /* 0xffffff9400047947 */ /* 0x000fea000383ffff */
.L_x_26:
[----:B-1----:R1:W2:Y:S02]  /*83c0*/  SYNCS.PHASECHK.TRANS64.TRYWAIT P1, [R5+URZ], R4 ;  /* 0x00000004050075a7 */ /* 0x0022a4000802017f */
[----:B--2---:R-:W-:Y:S05]  /*83d0*/  @!P1 NANOSLEEP.SYNCS 0x989680 ;  /* 0x009896800000995d */ /* 0x004fea0003900000 */
[----:B------:R-:W2:Y:S02]  /*83e0*/  @!P1 SYNCS.PHASECHK.TRANS64 P1, [R5+URZ], R4 ;  /* 0x00000004050095a7 */ /* 0x000ea4000802007f */
[----:B--2---:R-:W-:Y:S05]  /*83f0*/  @!P1 BRA `(.L_x_26) ;  /* 0xfffffffc00f09947 */ /* 0x004fea000383ffff */
[----:B------:R-:W-:Y:S05]  /*8400*/  BRA `(.L_x_25) ;  /* 0xffffff9800507947 */ /* 0x000fea000383ffff */
.L_x_167:
[----:B------:R-:W-:Y:S01]  /*8410*/  BSSY B1, `(.L_x_187) ;  /* 0x0000006000017945 */ /* 0x000fe20003800000 */
[----:B------:R-:W-:-:S07]  /*8420*/  IMAD.MOV.U32 R15, RZ, RZ, -0x1 ;  /* 0xffffffffff0f7424 */ /* 0x000fce00078e00ff */
[----:B------:R-:W-:Y:S05]  /*8430*/  WARPSYNC.COLLECTIVE R15, `(.L_x_188) ;  /* 0x000000000f0c7348 */ /* 0x000fea0003c00000 */
[----:B------:R-:W-:Y:S02]  /*8440*/  ELECT P6, UR62, PT ;  /* 0x00000000003e782f */ /* 0x000fe400038c0000 */
[----:B------:R-:W-:Y:S01]  /*8450*/  MOV R14, UR62 ;  /* 0x0000003e000e7c02 */ /* 0x000fe20008000f00 */
[----:B------:R-:W-:Y:S10]  /*8460*/  ENDCOLLECTIVE ;  /* 0x000000000000791b */ /* 0x000ff40003800000 */
.L_x_188:
[----:B------:R-:W-:Y:S05]  /*8470*/  BSYNC B1 ;  /* 0x0000000000017941 */ /* 0x000fea0003800000 */
.L_x_187:
[----:B------:R-:W-:Y:S05]  /*8480*/  BRA `(.L_x_189) ;  /* 0xffffffec00e07947 */ /* 0x000fea000383ffff */
.L_x_170:
[----:B0-----:R0:W1:Y:S02]  /*8490*/  SYNCS.PHASECHK.TRANS64.TRYWAIT P0, [R21+URZ+0x28], R12 ;  /* 0x0000280c150075a7 */ /* 0x001064000800017f */
[----:B-1----:R-:W-:Y:S05]  /*84a0*/  @!P0 NANOSLEEP.SYNCS 0x989680 ;  /* 0x009896800000895d */ /* 0x002fea0003900000 */
[----:B------:R-:W1:Y:S02]  /*84b0*/  @!P0 SYNCS.PHASECHK.TRANS64 P0, [R21+URZ+0x28], R12 ;  /* 0x0000280c150085a7 */ /* 0x000e64000800007f */
[----:B-1----:R-:W-:Y:S05]  /*84c0*/  @!P0 BRA `(.L_x_170) ;  /* 0xfffffffc00f08947 */ /* 0x002fea000383ffff */
[----:B------:R-:W-:Y:S05]  /*84d0*/  BRA `(.L_x_190) ;  /* 0xfffffff0001c7947 */ /* 0x000fea000383ffff */
.L_x_178:
[----:B------:R-:W-:Y:S01]  /*84e0*/  BSSY B0, `(.L_x_191) ;  /* 0x0000006000007945 */ /* 0x000fe20003800000 */
[----:B------:R-:W-:-:S07]  /*84f0*/  IMAD.MOV.U32 R15, RZ, RZ, -0x1 ;  /* 0xffffffffff0f7424 */ /* 0x000fce00078e00ff */
[----:B------:R-:W-:Y:S05]  /*8500*/  WARPSYNC.COLLECTIVE R15, `(.L_x_192) ;  /* 0x000000000f0c7348 */ /* 0x000fea0003c00000 */
[----:B------:R-:W-:Y:S02]  /*8510*/  ELECT P6, UR62, PT ;  /* 0x00000000003e782f */ /* 0x000fe400038c0000 */
[----:B------:R-:W-:Y:S01]  /*8520*/  MOV R14, UR62 ;  /* 0x0000003e000e7c02 */ /* 0x000fe20008000f00 */
[----:B------:R-:W-:Y:S10]  /*8530*/  ENDCOLLECTIVE ;  /* 0x000000000000791b */ /* 0x000ff40003800000 */
.L_x_192:
[----:B------:R-:W-:Y:S05]  /*8540*/  BSYNC B0 ;  /* 0x0000000000007941 */ /* 0x000fea0003800000 */
.L_x_191:
[----:B------:R-:W-:Y:S05]  /*8550*/  BRA `(.L_x_193) ;  /* 0xfffffff800ac7947 */ /* 0x000fea000383ffff */
.L_x_182:
[----:B0-----:R0:W1:Y:S02]  /*8560*/  SYNCS.PHASECHK.TRANS64.TRYWAIT P0, [R7+URZ], R4 ;  /* 0x00000004070075a7 */ /* 0x001064000800017f */
[----:B-1----:R-:W-:Y:S05]  /*8570*/  @!P0 NANOSLEEP.SYNCS 0x989680 ;  /* 0x009896800000895d */ /* 0x002fea0003900000 */
[----:B------:R-:W1:Y:S02]  /*8580*/  @!P0 SYNCS.PHASECHK.TRANS64 P0, [R7+URZ], R4 ;  /* 0x00000004070085a7 */ /* 0x000e64000800007f */
[----:B-1----:R-:W-:Y:S05]  /*8590*/  @!P0 BRA `(.L_x_182) ;  /* 0xfffffffc00f08947 */ /* 0x002fea000383ffff */
[----:B------:R-:W-:Y:S05]  /*85a0*/  BRA `(.L_x_194) ;  /* 0xfffffff800ec7947 */ /* 0x000fea000383ffff */
.L_x_183:
[----:B0-----:R0:W1:Y:S02]  /*85b0*/  SYNCS.PHASECHK.TRANS64.TRYWAIT P0, [R8+URZ], R5 ;  /* 0x00000005080075a7 */ /* 0x001064000800017f */
[----:B-1----:R-:W-:Y:S05]  /*85c0*/  @!P0 NANOSLEEP.SYNCS 0x989680 ;  /* 0x009896800000895d */ /* 0x002fea0003900000 */
[----:B------:R-:W1:Y:S02]  /*85d0*/  @!P0 SYNCS.PHASECHK.TRANS64 P0, [R8+URZ], R5 ;  /* 0x00000005080085a7 */ /* 0x000e64000800007f */
[----:B-1----:R-:W-:Y:S05]  /*85e0*/  @!P0 BRA `(.L_x_183) ;  /* 0xfffffffc00f08947 */ /* 0x002fea000383ffff */
[----:B------:R-:W-:Y:S05]  /*85f0*/  BRA `(.L_x_195) ;  /* 0xfffffff800fc7947 */ /* 0x000fea000383ffff */
.L_x_184:
[----:B0-----:R0:W1:Y:S02]  /*8600*/  SYNCS.PHASECHK.TRANS64.TRYWAIT P0, [R9+URZ], R4 ;  /* 0x00000004090075a7 */ /* 0x001064000800017f */
[----:B-1----:R-:W-:Y:S05]  /*8610*/  @!P0 NANOSLEEP.SYNCS 0x989680 ;  /* 0x009896800000895d */ /* 0x002fea0003900000 */
[----:B------:R-:W1:Y:S02]  /*8620*/  @!P0 SYNCS.PHASECHK.TRANS64 P0, [R9+URZ], R4 ;  /* 0x00000004090085a7 */ /* 0x000e64000800007f */
[----:B-1----:R-:W-:Y:S05]  /*8630*/  @!P0 BRA `(.L_x_184) ;  /* 0xfffffffc00f08947 */ /* 0x002fea000383ffff */
[----:B------:R-:W-:Y:S05]  /*8640*/  BRA `(.L_x_196) ;  /* 0xfffffffc000c7947 */ /* 0x000fea000383ffff */
.L_x_185:
[----:B0-----:R0:W1:Y:S02]  /*8650*/  SYNCS.PHASECHK.TRANS64.TRYWAIT P0, [R6+URZ], R5 ;  /* 0x00000005060075a7 */ /* 0x001064000800017f */
[----:B-1----:R-:W-:Y:S05]  /*8660*/  @!P0 NANOSLEEP.SYNCS 0x989680 ;  /* 0x009896800000895d */ /* 0x002fea0003900000 */
[----:B------:R-:W1:Y:S02]  /*8670*/  @!P0 SYNCS.PHASECHK.TRANS64 P0, [R6+URZ], R5 ;  /* 0x00000005060085a7 */ /* 0x000e64000800007f */
[----:B-1----:R-:W-:Y:S05]  /*8680*/  @!P0 BRA `(.L_x_185) ;  /* 0xfffffffc00f08947 */ /* 0x002fea000383ffff */
[----:B------:R-:W-:Y:S05]  /*8690*/  BRA `(.L_x_197) ;  /* 0xfffffffc00147947 */ /* 0x000fea000383ffff */
.L_x_198:
[----:B------:R-:W-:-:S00]  /*86a0*/  BRA `(.L_x_198) ;  /* 0xfffffffc00fc7947 */ /* 0x000fc0000383ffff */
[----:B------:R-:W-:-:S00]  /*86b0*/  NOP ;  /* 0x0000000000007918 */ /* 0x000fc00000000000 */
        /* <DEDUP_REMOVED lines=12> */
.L_x_199:


//--------------------- .nv.global.init           --------------------------
	.section	.nv.global.init,"aw",@progbits
.nv.global.init:
	.type		$str$22,@object
	.size		$str$22,($str$23 - $str$22)
$str$22:
        /*0000*/ 	.byte	0x6b, 0x5f, 0x74, 0x69, 0x6c, 0x65, 0x5f, 0x63, 0x6f, 0x75, 0x6e, 0x74, 0x20, 0x3e, 0x3d, 0x20
        /*0010*/ 	.byte	0x31, 0x00
	.type		$str$23,@object
	.size		$str$23,(__unnamed_1 - $str$23)
$str$23:
        /*0012*/ 	.byte	0x2f, 0x74, 0x6d, 0x70, 0x2f, 0x63, 0x75, 0x74, 0x6c, 0x61, 0x73, 0x73, 0x5f, 0x73, 0x77, 0x65
        /*0022*/ 	.byte	0x65, 0x70, 0x5f, 0x73, 0x72, 0x63, 0x2f, 0x69, 0x6e, 0x63, 0x6c, 0x75, 0x64, 0x65, 0x2f, 0x63
        /*0032*/ 	.byte	0x75, 0x74, 0x6c, 0x61, 0x73, 0x73, 0x2f, 0x67, 0x65, 0x6d, 0x6d, 0x2f, 0x63, 0x6f, 0x6c, 0x6c
        /*0042*/ 	.byte	0x65, 0x63, 0x74, 0x69, 0x76, 0x65, 0x2f, 0x73, 0x6d, 0x39, 0x30, 0x5f, 0x6d, 0x6d, 0x61, 0x5f
        /*0052*/ 	.byte	0x74, 0x6d, 0x61, 0x5f, 0x67, 0x6d, 0x6d, 0x61, 0x5f, 0x73, 0x73, 0x5f, 0x77, 0x61, 0x72, 0x70
        /*0062*/ 	.byte	0x73, 0x70, 0x65, 0x63, 0x69, 0x61, 0x6c, 0x69, 0x7a, 0x65, 0x64, 0x2e, 0x68, 0x70, 0x70, 0x00
	.type		__unnamed_1,@object
	.size		__unnamed_1,(.L_0 - __unnamed_1)
__unnamed_1:
        /*0072*/ 	.byte	0x76, 0x6f, 0x69, 0x64, 0x20, 0x63, 0x75, 0x74, 0x6c, 0x61, 0x73, 0x73, 0x3a, 0x3a, 0x67, 0x65
        /* <DEDUP_REMOVED lines=181> */
        /*0bd2*/ 	.byte	0x69, 0x64, 0x65, 0x6e, 0x74, 0x69, 0x74, 0x79, 0x5d, 0x00
.L_0:


//--------------------- .nv.shared._ZN7cutlass13device_kernelINS_4gemm6kernel13GemmUniversalIN4cute5tupleIJiiiiEEENS1_10collective13CollectiveMmaINS1_34MainloopSm90TmaGmmaWarpSpecializedILi5ENS5_IJNS4_1CILi2EEESB_NSA_ILi1EEEEEENS1_35KernelTmaWarpSpecializedCooperativeEEENS5_IJNSA_ILi128EEESG_SG_EEENS_10bfloat16_tENS5_IJlSC_lEEESI_SJ_NS4_8TiledMMAINS4_8MMA_AtomIJNS4_4SM904GMMA28MMA_64x128x16_F32BF16BF16_SSILNSN_5MajorE0ELSP_0ELNSN_7ScaleInE1ELSQ_1EEEEEENS4_6LayoutINS5_IJSB_SC_SC_EEENS5_IJSC_NSA_ILi0EEESV_EEEEENS5_IJNS4_10UnderscoreESY_SY_EEEEENS4_23SM90_TMA_LOAD_MULTICASTENS4_14ComposedLayoutINS4_7SwizzleILi3ELi4ELi3EEENS4_18smem_ptr_flag_bitsILi16EEENST_INS5_IJNSA_ILi8EEENSA_ILi64EEEEEENS5_IJS18_SC_EEEEEEEvNS4_8identityES11_S1C_vS1D_EENS_8epilogue10collective6detail29Sm90TmaWarpSpecializedAdapterINS1G_15DefaultEpilogueISI_SJ_SJ_NS1F_6thread17LinearCombinationISI_Li1EffLNS1K_9ScaleType4KindE0ELNS_15FloatRoundStyleE2ESI_EENS1_15EpilogueDefaultEEEEEvvEEEEvNT_6ParamsE --------------------------
	.section	.nv.shared._ZN7cutlass13device_kernelINS_4gemm6kernel13GemmUniversalIN4cute5tupleIJiiiiEEENS1_10collective13CollectiveMmaINS1_34MainloopSm90TmaGmmaWarpSpecializedILi5ENS5_IJNS4_1CILi2EEESB_NSA_ILi1EEEEEENS1_35KernelTmaWarpSpecializedCooperativeEEENS5_IJNSA_ILi128EEESG_SG_EEENS_10bfloat16_tENS5_IJlSC_lEEESI_SJ_NS4_8TiledMMAINS4_8MMA_AtomIJNS4_4SM904GMMA28MMA_64x128x16_F32BF16BF16_SSILNSN_5MajorE0ELSP_0ELNSN_7ScaleInE1ELSQ_1EEEEEENS4_6LayoutINS5_IJSB_SC_SC_EEENS5_IJSC_NSA_ILi0EEESV_EEEEENS5_IJNS4_10UnderscoreESY_SY_EEEEENS4_23SM90_TMA_LOAD_MULTICASTENS4_14ComposedLayoutINS4_7SwizzleILi3ELi4ELi3EEENS4_18smem_ptr_flag_bitsILi16EEENST_INS5_IJNSA_ILi8EEENSA_ILi64EEEEEENS5_IJS18_SC_EEEEEEEvNS4_8identityES11_S1C_vS1D_EENS_8epilogue10collective6detail29Sm90TmaWarpSpecializedAdapterINS1G_15DefaultEpilogueISI_SJ_SJ_NS1F_6thread17LinearCombinationISI_Li1EffLNS1K_9ScaleType4KindE0ELNS_15FloatRoundStyleE2ESI_EENS1_15EpilogueDefaultEEEEEvvEEEEvNT_6ParamsE,"aw",@nobits
	.sectionflags	@""
	.align	16
	.zero		1024


//--------------------- .nv.shared.reserved.0     --------------------------
	.section	.nv.shared.reserved.0,"aw",@nobits
	.weak		__nv_reservedSMEM_offset_0_alias
	.size		__nv_reservedSMEM_offset_0_alias, 0, 0
	.other		__nv_reservedSMEM_offset_0_alias,@"STO_CUDA_RESERVED_SHARED STV_DEFAULT"
__nv_reservedSMEM_offset_0_alias:
	.zero		0


//--------------------- .nv.global                --------------------------
	.section	.nv.global,"aw",@nobits
.nv.global:
	.type		_ZN39_INTERNAL_c13bca89_4_k_cu_a4412023_40244cute1_E,@object
	.size		_ZN39_INTERNAL_c13bca89_4_k_cu_a4412023_40244cute1_E,(_ZN39_INTERNAL_c13bca89_4_k_cu_a4412023_40244cuda3std3__45__cpo6cbeginE - _ZN39_INTERNAL_c13bca89_4_k_cu_a4412023_40244cute1_E)
_ZN39_INTERNAL_c13bca89_4_k_cu_a4412023_40244cute1_E:
	.zero		1
	.type		_ZN39_INTERNAL_c13bca89_4_k_cu_a4412023_40244cuda3std3__45__cpo6cbeginE,@object
	.size		_ZN39_INTERNAL_c13bca89_4_k_cu_a4412023_40244cuda3std3__45__cpo6cbeginE,(_ZN39_INTERNAL_c13bca89_4_k_cu_a4412023_40244cuda3std3__48in_placeE - _ZN39_INTERNAL_c13bca89_4_k_cu_a4412023_40244cuda3std3__45__cpo6cbeginE)
_ZN39_INTERNAL_c13bca89_4_k_cu_a4412023_40244cuda3std3__45__cpo6cbeginE:
	.zero		1
	.type		_ZN39_INTERNAL_c13bca89_4_k_cu_a4412023_40244cuda3std3__48in_placeE,@object
	.size		_ZN39_INTERNAL_c13bca89_4_k_cu_a4412023_40244cuda3std3__48in_placeE,(_ZN39_INTERNAL_c13bca89_4_k_cu_a4412023_40244cuda3std6ranges3__45__cpo9iter_moveE - _ZN39_INTERNAL_c13bca89_4_k_cu_a4412023_40244cuda3std3__48in_placeE)
_ZN39_INTERNAL_c13bca89_4_k_cu_a4412023_40244cuda3std3__48in_placeE:
	.zero		1
	.type		_ZN39_INTERNAL_c13bca89_4_k_cu_a4412023_40244cuda3std6ranges3__45__cpo9iter_moveE,@object
	.size		_ZN39_INTERNAL_c13bca89_4_k_cu_a4412023_40244cuda3std6ranges3__45__cpo9iter_moveE,(_ZN39_INTERNAL_c13bca89_4_k_cu_a4412023_40244cuda3std3__45__cpo5beginE - _ZN39_INTERNAL_c13bca89_4_k_cu_a4412023_40244cuda3std6ranges3__45__cpo9iter_moveE)
_ZN39_INTERNAL_c13bca89_4_k_cu_a4412023_40244cuda3std6ranges3__45__cpo9iter_moveE:
	.zero		1
	.type		_ZN39_INTERNAL_c13bca89_4_k_cu_a4412023_40244cuda3std3__45__cpo5beginE,@object
	.size		_ZN39_INTERNAL_c13bca89_4_k_cu_a4412023_40244cuda3std3__45__cpo5beginE,(_ZN39_INTERNAL_c13bca89_4_k_cu_a4412023_40244cuda3std3__441_GLOBAL__N__c13bca89_4_k_cu_a4412023_40246ignoreE - _ZN39_INTERNAL_c13bca89_4_k_cu_a4412023_40244cuda3std3__45__cpo5beginE)
_ZN39_INTERNAL_c13bca89_4_k_cu_a4412023_40244cuda3std3__45__cpo5beginE:
	.zero		1
	.type		_ZN39_INTERNAL_c13bca89_4_k_cu_a4412023_40244cuda3std3__441_GLOBAL__N__c13bca89_4_k_cu_a4412023_40246ignoreE,@object
	.size		_ZN39_INTERNAL_c13bca89_4_k_cu_a4412023_40244cuda3std3__441_GLOBAL__N__c13bca89_4_k_cu_a4412023_40246ignoreE,(_ZN39_INTERNAL_c13bca89_4_k_cu_a4412023_40244cute7productE - _ZN39_INTERNAL_c13bca89_4_k_cu_a4412023_40244cuda3std3__441_GLOBAL__N__c13bca89_4_k_cu_a4412023_40246ignoreE)
_ZN39_INTERNAL_c13bca89_4_k_cu_a4412023_40244cuda3std3__441_GLOBAL__N__c13bca89_4_k_cu_a4412023_40246ignoreE:
	.zero		1
	.type		_ZN39_INTERNAL_c13bca89_4_k_cu_a4412023_40244cute7productE,@object
	.size		_ZN39_INTERNAL_c13bca89_4_k_cu_a4412023_40244cute7productE,(_ZN39_INTERNAL_c13bca89_4_k_cu_a4412023_40244cuda3std3__45__cpo3endE - _ZN39_INTERNAL_c13bca89_4_k_cu_a4412023_40244cute7productE)
_ZN39_INTERNAL_c13bca89_4_k_cu_a4412023_40244cute7productE:
	.zero		1
	.type		_ZN39_INTERNAL_c13bca89_4_k_cu_a4412023_40244cuda3std3__45__cpo3endE,@object
	.size		_ZN39_INTERNAL_c13bca89_4_k_cu_a4412023_40244cuda3std3__45__cpo3endE,(_ZN39_INTERNAL_c13bca89_4_k_cu_a4412023_40244cuda3std3__419piecewise_constructE - _ZN39_INTERNAL_c13bca89_4_k_cu_a4412023_40244cuda3std3__45__cpo3endE)
_ZN39_INTERNAL_c13bca89_4_k_cu_a4412023_40244cuda3std3__45__cpo3endE:
	.zero		1
	.type		_ZN39_INTERNAL_c13bca89_4_k_cu_a4412023_40244cuda3std3__419piecewise_constructE,@object
	.size		_ZN39_INTERNAL_c13bca89_4_k_cu_a4412023_40244cuda3std3__419piecewise_constructE,(_ZN39_INTERNAL_c13bca89_4_k_cu_a4412023_40244cuda3std3__45__cpo4cendE - _ZN39_INTERNAL_c13bca89_4_k_cu_a4412023_40244cuda3std3__419piecewise_constructE)
_ZN39_INTERNAL_c13bca89_4_k_cu_a4412023_40244cuda3std3__419piecewise_constructE:
	.zero		1
	.type		_ZN39_INTERNAL_c13bca89_4_k_cu_a4412023_40244cuda3std3__45__cpo4cendE,@object
	.size		_ZN39_INTERNAL_c13bca89_4_k_cu_a4412023_40244cuda3std3__45__cpo4cendE,(_ZN39_INTERNAL_c13bca89_4_k_cu_a4412023_40244cuda3std6ranges3__45__cpo4swapE - _ZN39_INTERNAL_c13bca89_4_k_cu_a4412023_40244cuda3std3__45__cpo4cendE)
_ZN39_INTERNAL_c13bca89_4_k_cu_a4412023_40244cuda3std3__45__cpo4cendE:
	.zero		1
	.type		_ZN39_INTERNAL_c13bca89_4_k_cu_a4412023_40244cuda3std6ranges3__45__cpo4swapE,@object
	.size		_ZN39_INTERNAL_c13bca89_4_k_cu_a4412023_40244cuda3std6ranges3__45__cpo4swapE,(.L_8 - _ZN39_INTERNAL_c13bca89_4_k_cu_a4412023_40244cuda3std6ranges3__45__cpo4swapE)
_ZN39_INTERNAL_c13bca89_4_k_cu_a4412023_40244cuda3std6ranges3__45__cpo4swapE:
	.zero		1
.L_8:


//--------------------- .nv.constant0._ZN7cutlass13device_kernelINS_4gemm6kernel13GemmUniversalIN4cute5tupleIJiiiiEEENS1_10collective13CollectiveMmaINS1_34MainloopSm90TmaGmmaWarpSpecializedILi5ENS5_IJNS4_1CILi2EEESB_NSA_ILi1EEEEEENS1_35KernelTmaWarpSpecializedCooperativeEEENS5_IJNSA_ILi128EEESG_SG_EEENS_10bfloat16_tENS5_IJlSC_lEEESI_SJ_NS4_8TiledMMAINS4_8MMA_AtomIJNS4_4SM904GMMA28MMA_64x128x16_F32BF16BF16_SSILNSN_5MajorE0ELSP_0ELNSN_7ScaleInE1ELSQ_1EEEEEENS4_6LayoutINS5_IJSB_SC_SC_EEENS5_IJSC_NSA_ILi0EEESV_EEEEENS5_IJNS4_10UnderscoreESY_SY_EEEEENS4_23SM90_TMA_LOAD_MULTICASTENS4_14ComposedLayoutINS4_7SwizzleILi3ELi4ELi3EEENS4_18smem_ptr_flag_bitsILi16EEENST_INS5_IJNSA_ILi8EEENSA_ILi64EEEEEENS5_IJS18_SC_EEEEEEEvNS4_8identityES11_S1C_vS1D_EENS_8epilogue10collective6detail29Sm90TmaWarpSpecializedAdapterINS1G_15DefaultEpilogueISI_SJ_SJ_NS1F_6thread17LinearCombinationISI_Li1EffLNS1K_9ScaleType4KindE0ELNS_15FloatRoundStyleE2ESI_EENS1_15EpilogueDefaultEEEEEvvEEEEvNT_6ParamsE --------------------------
	.section	.nv.constant0._ZN7cutlass13device_kernelINS_4gemm6kernel13GemmUniversalIN4cute5tupleIJiiiiEEENS1_10collective13CollectiveMmaINS1_34MainloopSm90TmaGmmaWarpSpecializedILi5ENS5_IJNS4_1CILi2EEESB_NSA_ILi1EEEEEENS1_35KernelTmaWarpSpecializedCooperativeEEENS5_IJNSA_ILi128EEESG_SG_EEENS_10bfloat16_tENS5_IJlSC_lEEESI_SJ_NS4_8TiledMMAINS4_8MMA_AtomIJNS4_4SM904GMMA28MMA_64x128x16_F32BF16BF16_SSILNSN_5MajorE0ELSP_0ELNSN_7ScaleInE1ELSQ_1EEEEEENS4_6LayoutINS5_IJSB_SC_SC_EEENS5_IJSC_NSA_ILi0EEESV_EEEEENS5_IJNS4_10UnderscoreESY_SY_EEEEENS4_23SM90_TMA_LOAD_MULTICASTENS4_14ComposedLayoutINS4_7SwizzleILi3ELi4ELi3EEENS4_18smem_ptr_flag_bitsILi16EEENST_INS5_IJNSA_ILi8EEENSA_ILi64EEEEEENS5_IJS18_SC_EEEEEEEvNS4_8identityES11_S1C_vS1D_EENS_8epilogue10collective6detail29Sm90TmaWarpSpecializedAdapterINS1G_15DefaultEpilogueISI_SJ_SJ_NS1F_6thread17LinearCombinationISI_Li1EffLNS1K_9ScaleType4KindE0ELNS_15FloatRoundStyleE2ESI_EENS1_15EpilogueDefaultEEEEEvvEEEEvNT_6ParamsE,"a",@progbits
	.sectionflags	@""
	.align	4
.nv.constant0._ZN7cutlass13device_kernelINS_4gemm6kernel13GemmUniversalIN4cute5tupleIJiiiiEEENS1_10collective13CollectiveMmaINS1_34MainloopSm90TmaGmmaWarpSpecializedILi5ENS5_IJNS4_1CILi2EEESB_NSA_ILi1EEEEEENS1_35KernelTmaWarpSpecializedCooperativeEEENS5_IJNSA_ILi128EEESG_SG_EEENS_10bfloat16_tENS5_IJlSC_lEEESI_SJ_NS4_8TiledMMAINS4_8MMA_AtomIJNS4_4SM904GMMA28MMA_64x128x16_F32BF16BF16_SSILNSN_5MajorE0ELSP_0ELNSN_7ScaleInE1ELSQ_1EEEEEENS4_6LayoutINS5_IJSB_SC_SC_EEENS5_IJSC_NSA_ILi0EEESV_EEEEENS5_IJNS4_10UnderscoreESY_SY_EEEEENS4_23SM90_TMA_LOAD_MULTICASTENS4_14ComposedLayoutINS4_7SwizzleILi3ELi4ELi3EEENS4_18smem_ptr_flag_bitsILi16EEENST_INS5_IJNSA_ILi8EEENSA_ILi64EEEEEENS5_IJS18_SC_EEEEEEEvNS4_8identityES11_S1C_vS1D_EENS_8epilogue10collective6detail29Sm90TmaWarpSpecializedAdapterINS1G_15DefaultEpilogueISI_SJ_SJ_NS1F_6thread17LinearCombinationISI_Li1EffLNS1K_9ScaleType4KindE0ELNS_15FloatRoundStyleE2ESI_EENS1_15EpilogueDefaultEEEEEvvEEEEvNT_6ParamsE:
	.zero		1664


//--------------------- SYMBOLS --------------------------

	.type		.nv.reservedSmem.offset0,@object
	.size		.nv.reservedSmem.offset0,0x4
	.type		__assertfail,@function
